	.target	sm_100a

	.elftype	@"ET_EXEC"


//--------------------- .note.nv.tkinfo           --------------------------
	.section	.note.nv.tkinfo,"",@"SHT_NOTE"
	.sectionflags	@"SHF_NOTE_NV_TKINFO"
	.tkinfo
        /*0018*/ 	.word	0x00000002
        /*0030*/ 	.string	""
        /*0030*/ 	.string	"ptxas"
        /*0030*/ 	.string	"Cuda compilation tools, release 13.0, V13.0.88"
        /*0030*/ 	.string	"Build cuda_13.0.r13.0/compiler.36424714_0"
        /*0030*/ 	.string	"-arch sm_100a -m 64 "



//--------------------- .note.nv.cuinfo           --------------------------
	.section	.note.nv.cuinfo,"",@"SHT_NOTE"
	.sectionflags	@"SHF_NOTE_NV_CUINFO"
        /*0018*/ 	.short	0x0002
        /*001a*/ 	.short	0x0064
        /*001c*/ 	.short	0x0082
	.zero		2


//--------------------- .nv.info                  --------------------------
	.section	.nv.info,"",@"SHT_CUDA_INFO"
	.align	4


	//----- nvinfo : EIATTR_REGCOUNT
	.align		4
        /*0000*/ 	.byte	0x04, 0x2f
        /*0002*/ 	.short	(.L_19 - .L_18)
	.align		4
.L_18:
        /*0004*/ 	.word	index@(_ZN7cutlass13device_kernelINS_4conv6kernel13ConvUniversalINS1_16ConvProblemShapeILNS1_8OperatorE1ELi2EEENS1_10collective14CollectiveConvINS1_47MainloopSm100TmaUmmaWarpSpecializedImplicitGemmILS5_1ELi26ELi2ELi1ELi2EN4cute5tupleIJNSA_1CILi2EEENSC_ILi1EEESE_EEEEENSB_IJNSC_ILi128EEESH_NSB_IJNSC_ILi64EEEEEEEEENS_12float_e4m3_tESL_NSA_8TiledMMAINSA_8MMA_AtomIJNSA_10MMA_TraitsINSA_25SM100_MMA_F8F6F4_2x1SM_SSEJSL_SL_fSH_SH_NSA_17integral_constantINSA_4UMMA5MajorELSS_0EEENSQ_ISS_LSS_1EEENSQ_INSR_7ScaleInELSV_0EEESW_EEEEEENSA_6LayoutINSB_IJSE_SE_SE_EEENSB_IJNSC_ILi0EEES11_S11_EEEEENSB_IJNSA_10UnderscoreES14_S14_EEEEENS7_6detail27Sm100ImplicitGemmTileTraitsINSA_25SM100_TMA_2SM_LOAD_IM2COLENSA_14ComposedLayoutINSA_7SwizzleILi2ELi4ELi3EEENSA_18smem_ptr_flag_bitsILi8EEENSZ_INSB_IJNSC_ILi8EEESI_EEENSB_IJSI_SE_EEEEEEEvEENS18_INSA_18SM100_TMA_2SM_LOADENS1A_IS1C_S1E_NSZ_INSB_IJSI_S1F_EEENSB_IJSE_SI_EEEEEEEvEEEENS_8epilogue10collective18CollectiveEpilogueINS1S_23Sm100TmaWarpSpecializedILi2ELi2ELi32ELb0ELb0EEEJNSB_IJSI_SH_SJ_EEENSB_IJNSZ_ISI_SE_EENSZ_INSB_IJNSC_ILi32EEESD_EEES1N_EEEEESL_NSB_IJNSB_IJlllEEESE_S11_EEESL_S24_NS1S_6fusion15FusionCallbacksIS1W_NS25_17LinearCombinationISL_fSL_fLNS_15FloatRoundStyleE2EEES1X_S22_JEEENSA_5SM1004TMEM4LOAD26SM100_TMEM_LOAD_32dp32b32xENSA_20SM90_TMA_LOAD_IM2COLENS1A_INS1B_ILi1ELi4ELi3EEES1E_NSZ_INSB_IJS1F_S1Z_EEENSB_IJS1Z_SE_EEEEEEENSA_39AutoVectorizingCopyWithAssumedAlignmentILi128EEENSA_21SM90_TMA_STORE_IM2COLES2K_S2M_S2M_EEEvvEEEEvNT_6ParamsE)
        /*0008*/ 	.word	0x00000079


	//----- nvinfo : EIATTR_FRAME_SIZE
	.align		4
.L_19:
        /*000c*/ 	.byte	0x04, 0x11
        /*000e*/ 	.short	(.L_21 - .L_20)
	.align		4
.L_20:
        /*0010*/ 	.word	index@($__internal_2_$__cuda_sm10x_tcgen05_guardrail_trap_unallocated_columns_being_dealloced)
        /*0014*/ 	.word	0x00000008


	//----- nvinfo : EIATTR_FRAME_SIZE
	.align		4
.L_21:
        /*0018*/ 	.byte	0x04, 0x11
        /*001a*/ 	.short	(.L_23 - .L_22)
	.align		4
.L_22:
        /*001c*/ 	.word	index@($__internal_1_$__cuda_sm10x_tcgen05_guardrail_trap_phase_invalid_during_alloc)
        /*0020*/ 	.word	0x00000008


	//----- nvinfo : EIATTR_FRAME_SIZE
	.align		4
.L_23:
        /*0024*/ 	.byte	0x04, 0x11
        /*0026*/ 	.short	(.L_25 - .L_24)
	.align		4
.L_24:
        /*0028*/ 	.word	index@($__internal_0_$__cuda_sm10x_tcgen05_guardrail_trap_col_being_dealloced_not_returned_by_alloc)
        /*002c*/ 	.word	0x00000008


	//----- nvinfo : EIATTR_FRAME_SIZE
	.align		4
.L_25:
        /*0030*/ 	.byte	0x04, 0x11
        /*0032*/ 	.short	(.L_27 - .L_26)
	.align		4
.L_26:
        /*0034*/ 	.word	index@(_ZN7cutlass13device_kernelINS_4conv6kernel13ConvUniversalINS1_16ConvProblemShapeILNS1_8OperatorE1ELi2EEENS1_10collective14CollectiveConvINS1_47MainloopSm100TmaUmmaWarpSpecializedImplicitGemmILS5_1ELi26ELi2ELi1ELi2EN4cute5tupleIJNSA_1CILi2EEENSC_ILi1EEESE_EEEEENSB_IJNSC_ILi128EEESH_NSB_IJNSC_ILi64EEEEEEEEENS_12float_e4m3_tESL_NSA_8TiledMMAINSA_8MMA_AtomIJNSA_10MMA_TraitsINSA_25SM100_MMA_F8F6F4_2x1SM_SSEJSL_SL_fSH_SH_NSA_17integral_constantINSA_4UMMA5MajorELSS_0EEENSQ_ISS_LSS_1EEENSQ_INSR_7ScaleInELSV_0EEESW_EEEEEENSA_6LayoutINSB_IJSE_SE_SE_EEENSB_IJNSC_ILi0EEES11_S11_EEEEENSB_IJNSA_10UnderscoreES14_S14_EEEEENS7_6detail27Sm100ImplicitGemmTileTraitsINSA_25SM100_TMA_2SM_LOAD_IM2COLENSA_14ComposedLayoutINSA_7SwizzleILi2ELi4ELi3EEENSA_18smem_ptr_flag_bitsILi8EEENSZ_INSB_IJNSC_ILi8EEESI_EEENSB_IJSI_SE_EEEEEEEvEENS18_INSA_18SM100_TMA_2SM_LOADENS1A_IS1C_S1E_NSZ_INSB_IJSI_S1F_EEENSB_IJSE_SI_EEEEEEEvEEEENS_8epilogue10collective18CollectiveEpilogueINS1S_23Sm100TmaWarpSpecializedILi2ELi2ELi32ELb0ELb0EEEJNSB_IJSI_SH_SJ_EEENSB_IJNSZ_ISI_SE_EENSZ_INSB_IJNSC_ILi32EEESD_EEES1N_EEEEESL_NSB_IJNSB_IJlllEEESE_S11_EEESL_S24_NS1S_6fusion15FusionCallbacksIS1W_NS25_17LinearCombinationISL_fSL_fLNS_15FloatRoundStyleE2EEES1X_S22_JEEENSA_5SM1004TMEM4LOAD26SM100_TMEM_LOAD_32dp32b32xENSA_20SM90_TMA_LOAD_IM2COLENS1A_INS1B_ILi1ELi4ELi3EEES1E_NSZ_INSB_IJS1F_S1Z_EEENSB_IJS1Z_SE_EEEEEEENSA_39AutoVectorizingCopyWithAssumedAlignmentILi128EEENSA_21SM90_TMA_STORE_IM2COLES2K_S2M_S2M_EEEvvEEEEvNT_6ParamsE)
        /*0038*/ 	.word	0x00000008


	//----- nvinfo : EIATTR_MIN_STACK_SIZE
	.align		4
.L_27:
        /*003c*/ 	.byte	0x04, 0x12
        /*003e*/ 	.short	(.L_29 - .L_28)
	.align		4
.L_28:
        /*0040*/ 	.word	index@(_ZN7cutlass13device_kernelINS_4conv6kernel13ConvUniversalINS1_16ConvProblemShapeILNS1_8OperatorE1ELi2EEENS1_10collective14CollectiveConvINS1_47MainloopSm100TmaUmmaWarpSpecializedImplicitGemmILS5_1ELi26ELi2ELi1ELi2EN4cute5tupleIJNSA_1CILi2EEENSC_ILi1EEESE_EEEEENSB_IJNSC_ILi128EEESH_NSB_IJNSC_ILi64EEEEEEEEENS_12float_e4m3_tESL_NSA_8TiledMMAINSA_8MMA_AtomIJNSA_10MMA_TraitsINSA_25SM100_MMA_F8F6F4_2x1SM_SSEJSL_SL_fSH_SH_NSA_17integral_constantINSA_4UMMA5MajorELSS_0EEENSQ_ISS_LSS_1EEENSQ_INSR_7ScaleInELSV_0EEESW_EEEEEENSA_6LayoutINSB_IJSE_SE_SE_EEENSB_IJNSC_ILi0EEES11_S11_EEEEENSB_IJNSA_10UnderscoreES14_S14_EEEEENS7_6detail27Sm100ImplicitGemmTileTraitsINSA_25SM100_TMA_2SM_LOAD_IM2COLENSA_14ComposedLayoutINSA_7SwizzleILi2ELi4ELi3EEENSA_18smem_ptr_flag_bitsILi8EEENSZ_INSB_IJNSC_ILi8EEESI_EEENSB_IJSI_SE_EEEEEEEvEENS18_INSA_18SM100_TMA_2SM_LOADENS1A_IS1C_S1E_NSZ_INSB_IJSI_S1F_EEENSB_IJSE_SI_EEEEEEEvEEEENS_8epilogue10collective18CollectiveEpilogueINS1S_23Sm100TmaWarpSpecializedILi2ELi2ELi32ELb0ELb0EEEJNSB_IJSI_SH_SJ_EEENSB_IJNSZ_ISI_SE_EENSZ_INSB_IJNSC_ILi32EEESD_EEES1N_EEEEESL_NSB_IJNSB_IJlllEEESE_S11_EEESL_S24_NS1S_6fusion15FusionCallbacksIS1W_NS25_17LinearCombinationISL_fSL_fLNS_15FloatRoundStyleE2EEES1X_S22_JEEENSA_5SM1004TMEM4LOAD26SM100_TMEM_LOAD_32dp32b32xENSA_20SM90_TMA_LOAD_IM2COLENS1A_INS1B_ILi1ELi4ELi3EEES1E_NSZ_INSB_IJS1F_S1Z_EEENSB_IJS1Z_SE_EEEEEEENSA_39AutoVectorizingCopyWithAssumedAlignmentILi128EEENSA_21SM90_TMA_STORE_IM2COLES2K_S2M_S2M_EEEvvEEEEvNT_6ParamsE)
        /*0044*/ 	.word	0x00000008
.L_29:


//--------------------- .nv.compat                --------------------------
	.section	.nv.compat,"",@"SHT_CUDA_COMPAT_INFO"
	.align	4
        /*0000*/ 	.byte	0x02, 0x09, 0x01, 0x00, 0x02, 0x02, 0x02, 0x00, 0x02, 0x05, 0x05, 0x00, 0x03, 0x07, 0x01, 0x01
        /*0010*/ 	.byte	0x02, 0x03, 0x01, 0x00, 0x02, 0x06, 0x01, 0x00, 0x04, 0x0b, 0x08, 0x00, 0x09, 0x00, 0x00, 0x00
        /*0020*/ 	.byte	0x00, 0x00, 0x00, 0x00


//--------------------- .nv.info._ZN7cutlass13device_kernelINS_4conv6kernel13ConvUniversalINS1_16ConvProblemShapeILNS1_8OperatorE1ELi2EEENS1_10collective14CollectiveConvINS1_47MainloopSm100TmaUmmaWarpSpecializedImplicitGemmILS5_1ELi26ELi2ELi1ELi2EN4cute5tupleIJNSA_1CILi2EEENSC_ILi1EEESE_EEEEENSB_IJNSC_ILi128EEESH_NSB_IJNSC_ILi64EEEEEEEEENS_12float_e4m3_tESL_NSA_8TiledMMAINSA_8MMA_AtomIJNSA_10MMA_TraitsINSA_25SM100_MMA_F8F6F4_2x1SM_SSEJSL_SL_fSH_SH_NSA_17integral_constantINSA_4UMMA5MajorELSS_0EEENSQ_ISS_LSS_1EEENSQ_INSR_7ScaleInELSV_0EEESW_EEEEEENSA_6LayoutINSB_IJSE_SE_SE_EEENSB_IJNSC_ILi0EEES11_S11_EEEEENSB_IJNSA_10UnderscoreES14_S14_EEEEENS7_6detail27Sm100ImplicitGemmTileTraitsINSA_25SM100_TMA_2SM_LOAD_IM2COLENSA_14ComposedLayoutINSA_7SwizzleILi2ELi4ELi3EEENSA_18smem_ptr_flag_bitsILi8EEENSZ_INSB_IJNSC_ILi8EEESI_EEENSB_IJSI_SE_EEEEEEEvEENS18_INSA_18SM100_TMA_2SM_LOADENS1A_IS1C_S1E_NSZ_INSB_IJSI_S1F_EEENSB_IJSE_SI_EEEEEEEvEEEENS_8epilogue10collective18CollectiveEpilogueINS1S_23Sm100TmaWarpSpecializedILi2ELi2ELi32ELb0ELb0EEEJNSB_IJSI_SH_SJ_EEENSB_IJNSZ_ISI_SE_EENSZ_INSB_IJNSC_ILi32EEESD_EEES1N_EEEEESL_NSB_IJNSB_IJlllEEESE_S11_EEESL_S24_NS1S_6fusion15FusionCallbacksIS1W_NS25_17LinearCombinationISL_fSL_fLNS_15FloatRoundStyleE2EEES1X_S22_JEEENSA_5SM1004TMEM4LOAD26SM100_TMEM_LOAD_32dp32b32xENSA_20SM90_TMA_LOAD_IM2COLENS1A_INS1B_ILi1ELi4ELi3EEES1E_NSZ_INSB_IJS1F_S1Z_EEENSB_IJS1Z_SE_EEEEEEENSA_39AutoVectorizingCopyWithAssumedAlignmentILi128EEENSA_21SM90_TMA_STORE_IM2COLES2K_S2M_S2M_EEEvvEEEEvNT_6ParamsE --------------------------
	.section	.nv.info._ZN7cutlass13device_kernelINS_4conv6kernel13ConvUniversalINS1_16ConvProblemShapeILNS1_8OperatorE1ELi2EEENS1_10collective14CollectiveConvINS1_47MainloopSm100TmaUmmaWarpSpecializedImplicitGemmILS5_1ELi26ELi2ELi1ELi2EN4cute5tupleIJNSA_1CILi2EEENSC_ILi1EEESE_EEEEENSB_IJNSC_ILi128EEESH_NSB_IJNSC_ILi64EEEEEEEEENS_12float_e4m3_tESL_NSA_8TiledMMAINSA_8MMA_AtomIJNSA_10MMA_TraitsINSA_25SM100_MMA_F8F6F4_2x1SM_SSEJSL_SL_fSH_SH_NSA_17integral_constantINSA_4UMMA5MajorELSS_0EEENSQ_ISS_LSS_1EEENSQ_INSR_7ScaleInELSV_0EEESW_EEEEEENSA_6LayoutINSB_IJSE_SE_SE_EEENSB_IJNSC_ILi0EEES11_S11_EEEEENSB_IJNSA_10UnderscoreES14_S14_EEEEENS7_6detail27Sm100ImplicitGemmTileTraitsINSA_25SM100_TMA_2SM_LOAD_IM2COLENSA_14ComposedLayoutINSA_7SwizzleILi2ELi4ELi3EEENSA_18smem_ptr_flag_bitsILi8EEENSZ_INSB_IJNSC_ILi8EEESI_EEENSB_IJSI_SE_EEEEEEEvEENS18_INSA_18SM100_TMA_2SM_LOADENS1A_IS1C_S1E_NSZ_INSB_IJSI_S1F_EEENSB_IJSE_SI_EEEEEEEvEEEENS_8epilogue10collective18CollectiveEpilogueINS1S_23Sm100TmaWarpSpecializedILi2ELi2ELi32ELb0ELb0EEEJNSB_IJSI_SH_SJ_EEENSB_IJNSZ_ISI_SE_EENSZ_INSB_IJNSC_ILi32EEESD_EEES1N_EEEEESL_NSB_IJNSB_IJlllEEESE_S11_EEESL_S24_NS1S_6fusion15FusionCallbacksIS1W_NS25_17LinearCombinationISL_fSL_fLNS_15FloatRoundStyleE2EEES1X_S22_JEEENSA_5SM1004TMEM4LOAD26SM100_TMEM_LOAD_32dp32b32xENSA_20SM90_TMA_LOAD_IM2COLENS1A_INS1B_ILi1ELi4ELi3EEES1E_NSZ_INSB_IJS1F_S1Z_EEENSB_IJS1Z_SE_EEEEEEENSA_39AutoVectorizingCopyWithAssumedAlignmentILi128EEENSA_21SM90_TMA_STORE_IM2COLES2K_S2M_S2M_EEEvvEEEEvNT_6ParamsE,"",@"SHT_CUDA_INFO"
	.sectionflags	@""
	.align	4


	//----- nvinfo : EIATTR_CUDA_API_VERSION
	.align		4
        /*0000*/ 	.byte	0x04, 0x37
        /*0002*/ 	.short	(.L_31 - .L_30)
.L_30:
        /*0004*/ 	.word	0x00000082


	//----- nvinfo : EIATTR_KPARAM_INFO
	.align		4
.L_31:
        /*0008*/ 	.byte	0x04, 0x17
        /*000a*/ 	.short	(.L_33 - .L_32)
.L_32:
        /*000c*/ 	.word	0x00000000
        /*0010*/ 	.short	0x0000
        /*0012*/ 	.short	0x0000
        /*0014*/ 	.byte	0x00, 0xf0, 0x01, 0x20


	//----- nvinfo : EIATTR_AT_ENTRY_FRAGMENTS
	.align		4
.L_33:
        /*0018*/ 	.byte	0x04, 0x4f
        /*001a*/ 	.short	(.L_35 - .L_34)


	//   ....[0]....
.L_34:
        /*001c*/ 	.word	0x00000007


	//----- nvinfo : EIATTR_RESERVED_SMEM_USED
	.align		4
.L_35:
        /*0020*/ 	.byte	0x01, 0x41
	.zero		2


	//----- nvinfo : EIATTR_SPARSE_MMA_MASK
	.align		4
        /*0024*/ 	.byte	0x03, 0x50
        /*0026*/ 	.short	0x0000


	//----- nvinfo : EIATTR_TCGEN05_2CTA_USED
	.align		4
        /*0028*/ 	.byte	0x01, 0x52
	.zero		2


	//----- nvinfo : EIATTR_MAXREG_COUNT
	.align		4
        /*002c*/ 	.byte	0x03, 0x1b
        /*002e*/ 	.short	0x00ff


	//----- nvinfo : EIATTR_NUM_BARRIERS
	.align		4
        /*0030*/ 	.byte	0x02, 0x4c
        /*0032*/ 	.byte	0x07
	.zero		1


	//----- nvinfo : EIATTR_EXTERNS
	.align		4
        /*0034*/ 	.byte	0x04, 0x0f
        /*0036*/ 	.short	(.L_37 - .L_36)


	//   ....[0]....
	.align		4
.L_36:
        /*0038*/ 	.word	index@(__assertfail)


	//----- nvinfo : EIATTR_MERCURY_ISA_VERSION
	.align		4
.L_37:
        /*003c*/ 	.byte	0x03, 0x5f
        /*003e*/ 	.short	0x0101


	//----- nvinfo : EIATTR_INT_WARP_WIDE_INSTR_OFFSETS
	.align		4
        /*0040*/ 	.byte	0x04, 0x31
        /*0042*/ 	.short	(.L_39 - .L_38)


	//   ....[0]....
.L_38:
        /*0044*/ 	.word	0x00000ea0


	//   ....[1]....
        /*0048*/ 	.word	0x00000f40


	//   ....[2]....
        /*004c*/ 	.word	0x00005040


	//   ....[3]....
        /*0050*/ 	.word	0x00005060


	//   ....[4]....
        /*0054*/ 	.word	0x00005090


	//   ....[5]....
        /*0058*/ 	.word	0x00005d00


	//   ....[6]....
        /*005c*/ 	.word	0x00005de0


	//   ....[7]....
        /*0060*/ 	.word	0x00005e70


	//   ....[8]....
        /*0064*/ 	.word	0x00005f60


	//   ....[9]....
        /*0068*/ 	.word	0x00006080


	//   ....[10]....
        /*006c*/ 	.word	0x000060c0


	//----- nvinfo : EIATTR_COOP_GROUP_MASK_REGIDS
	.align		4
.L_39:
        /*0070*/ 	.byte	0x04, 0x29
        /*0072*/ 	.short	(.L_41 - .L_40)


	//   ....[0]....
.L_40:
        /*0074*/ 	.word	0xffffffff


	//   ....[1]....
        /*0078*/ 	.word	0xffffffff


	//   ....[2]....
        /*007c*/ 	.word	0xffffffff


	//   ....[3]....
        /*0080*/ 	.word	0xffffffff


	//   ....[4]....
        /*0084*/ 	.word	0xffffffff


	//   ....[5]....
        /*0088*/ 	.word	0xffffffff


	//   ....[6]....
        /*008c*/ 	.word	0xffffffff


	//   ....[7]....
        /*0090*/ 	.word	0xffffffff


	//   ....[8]....
        /*0094*/ 	.word	0xffffffff


	//   ....[9]....
        /*0098*/ 	.word	0xffffffff


	//   ....[10]....
        /*009c*/ 	.word	0xffffffff


	//   ....[11]....
        /*00a0*/ 	.word	0xffffffff


	//   ....[12]....
        /*00a4*/ 	.word	0xffffffff


	//----- nvinfo : EIATTR_COOP_GROUP_INSTR_OFFSETS
	.align		4
.L_41:
        /*00a8*/ 	.byte	0x04, 0x28
        /*00aa*/ 	.short	(.L_43 - .L_42)


	//   ....[0]....
.L_42:
        /*00ac*/ 	.word	0x000000d0


	//   ....[1]....
        /*00b0*/ 	.word	0x00000540


	//   ....[2]....
        /*00b4*/ 	.word	0x000009c0


	//   ....[3]....
        /*00b8*/ 	.word	0x00000b10


	//   ....[4]....
        /*00bc*/ 	.word	0x00000c00


	//   ....[5]....
        /*00c0*/ 	.word	0x00000d40


	//   ....[6]....
        /*00c4*/ 	.word	0x00000fc0


	//   ....[7]....
        /*00c8*/ 	.word	0x00002640


	//   ....[8]....
        /*00cc*/ 	.word	0x00004020


	//   ....[9]....
        /*00d0*/ 	.word	0x000044f0


	//   ....[10]....
        /*00d4*/ 	.word	0x00004520


	//   ....[11]....
        /*00d8*/ 	.word	0x00004f60


	//   ....[12]....
        /*00dc*/ 	.word	0x00005160


	//----- nvinfo : EIATTR_VRC_CTA_INIT_COUNT
	.align		4
.L_43:
        /*00e0*/ 	.byte	0x02, 0x4a
        /*00e2*/ 	.byte	0x80
	.zero		1


	//----- nvinfo : EIATTR_SYSCALL_OFFSETS
	.align		4
        /*00e4*/ 	.byte	0x04, 0x46
        /*00e6*/ 	.short	(.L_45 - .L_44)


	//   ....[0]....
.L_44:
        /*00e8*/ 	.word	0x00006c30


	//   ....[1]....
        /*00ec*/ 	.word	0x00006d70


	//   ....[2]....
        /*00f0*/ 	.word	0x000076f0


	//   ....[3]....
        /*00f4*/ 	.word	0x00008520


	//----- nvinfo : EIATTR_MBARRIER_INSTR_OFFSETS
	.align		4
.L_45:
        /*00f8*/ 	.byte	0x04, 0x39
        /*00fa*/ 	.short	(.L_47 - .L_46)


	//   ....[0]....
.L_46:
        /*00fc*/ 	.word	0x00000660
        /*0100*/ 	.word	0x000000ff
        /*0104*/ 	.word	0x00000000
        /*0108*/ 	.short	0x0100
        /*010a*/ 	.byte	0x04
	.zero		1


	//   ....[1]....
        /*010c*/ 	.word	0x00000670
        /*0110*/ 	.word	0x000000ff
        /*0114*/ 	.word	0x000000d0
        /*0118*/ 	.short	0x0100
        /*011a*/ 	.byte	0x04
	.zero		1


	//   ....[2]....
        /*011c*/ 	.word	0x00000680
        /*0120*/ 	.word	0x000000ff
        /*0124*/ 	.word	0x00000008
        /*0128*/ 	.short	0x0100
        /*012a*/ 	.byte	0x04
	.zero		1


	//   ....[3]....
        /*012c*/ 	.word	0x00000690
        /*0130*/ 	.word	0x000000ff
        /*0134*/ 	.word	0x000000d8
        /*0138*/ 	.short	0x0100
        /*013a*/ 	.byte	0x04
	.zero		1


	//   ....[4]....
        /*013c*/ 	.word	0x000006a0
        /*0140*/ 	.word	0x000000ff
        /*0144*/ 	.word	0x00000010
        /*0148*/ 	.short	0x0100
        /*014a*/ 	.byte	0x04
	.zero		1


	//   ....[5]....
        /*014c*/ 	.word	0x000006b0
        /*0150*/ 	.word	0x000000ff
        /*0154*/ 	.word	0x000000e0
        /*0158*/ 	.short	0x0100
        /*015a*/ 	.byte	0x04
	.zero		1


	//   ....[6]....
        /*015c*/ 	.word	0x000006c0
        /*0160*/ 	.word	0x000000ff
        /*0164*/ 	.word	0x00000018
        /*0168*/ 	.short	0x0100
        /*016a*/ 	.byte	0x04
	.zero		1


	//   ....[7]....
        /*016c*/ 	.word	0x000006d0
        /*0170*/ 	.word	0x000000ff
        /*0174*/ 	.word	0x000000e8
        /*0178*/ 	.short	0x0100
        /*017a*/ 	.byte	0x04
	.zero		1


	//   ....[8]....
        /*017c*/ 	.word	0x000006e0
        /*0180*/ 	.word	0x000000ff
        /*0184*/ 	.word	0x00000020
        /*0188*/ 	.short	0x0100
        /*018a*/ 	.byte	0x04
	.zero		1


	//   ....[9]....
        /*018c*/ 	.word	0x000006f0
        /*0190*/ 	.word	0x000000ff
        /*0194*/ 	.word	0x000000f0
        /*0198*/ 	.short	0x0100
        /*019a*/ 	.byte	0x04
	.zero		1


	//   ....[10]....
        /*019c*/ 	.word	0x00000700
        /*01a0*/ 	.word	0x000000ff
        /*01a4*/ 	.word	0x00000028
        /*01a8*/ 	.short	0x0100
        /*01aa*/ 	.byte	0x04
	.zero		1


	//   ....[11]....
        /*01ac*/ 	.word	0x00000710
        /*01b0*/ 	.word	0x000000ff
        /*01b4*/ 	.word	0x000000f8
        /*01b8*/ 	.short	0x0100
        /*01ba*/ 	.byte	0x04
	.zero		1


	//   ....[12]....
        /*01bc*/ 	.word	0x00000720
        /*01c0*/ 	.word	0x000000ff
        /*01c4*/ 	.word	0x00000030
        /*01c8*/ 	.short	0x0100
        /*01ca*/ 	.byte	0x04
	.zero		1


	//   ....[13]....
        /*01cc*/ 	.word	0x00000730
        /*01d0*/ 	.word	0x000000ff
        /*01d4*/ 	.word	0x00000100
        /*01d8*/ 	.short	0x0100
        /*01da*/ 	.byte	0x04
	.zero		1


	//   ....[14]....
        /*01dc*/ 	.word	0x00000740
        /*01e0*/ 	.word	0x000000ff
        /*01e4*/ 	.word	0x00000038
        /*01e8*/ 	.short	0x0100
        /*01ea*/ 	.byte	0x04
	.zero		1


	//   ....[15]....
        /*01ec*/ 	.word	0x00000750
        /*01f0*/ 	.word	0x000000ff
        /*01f4*/ 	.word	0x00000108
        /*01f8*/ 	.short	0x0100
        /*01fa*/ 	.byte	0x04
	.zero		1


	//   ....[16]....
        /*01fc*/ 	.word	0x00000760
        /*0200*/ 	.word	0x000000ff
        /*0204*/ 	.word	0x00000040
        /*0208*/ 	.short	0x0100
        /*020a*/ 	.byte	0x04
	.zero		1


	//   ....[17]....
        /*020c*/ 	.word	0x00000770
        /*0210*/ 	.word	0x000000ff
        /*0214*/ 	.word	0x00000110
        /*0218*/ 	.short	0x0100
        /*021a*/ 	.byte	0x04
	.zero		1


	//   ....[18]....
        /*021c*/ 	.word	0x00000780
        /*0220*/ 	.word	0x000000ff
        /*0224*/ 	.word	0x00000048
        /*0228*/ 	.short	0x0100
        /*022a*/ 	.byte	0x04
	.zero		1


	//   ....[19]....
        /*022c*/ 	.word	0x00000790
        /*0230*/ 	.word	0x000000ff
        /*0234*/ 	.word	0x00000118
        /*0238*/ 	.short	0x0100
        /*023a*/ 	.byte	0x04
	.zero		1


	//   ....[20]....
        /*023c*/ 	.word	0x000007a0
        /*0240*/ 	.word	0x000000ff
        /*0244*/ 	.word	0x00000050
        /*0248*/ 	.short	0x0100
        /*024a*/ 	.byte	0x04
	.zero		1


	//   ....[21]....
        /*024c*/ 	.word	0x000007b0
        /*0250*/ 	.word	0x000000ff
        /*0254*/ 	.word	0x00000120
        /*0258*/ 	.short	0x0100
        /*025a*/ 	.byte	0x04
	.zero		1


	//   ....[22]....
        /*025c*/ 	.word	0x000007c0
        /*0260*/ 	.word	0x000000ff
        /*0264*/ 	.word	0x00000058
        /*0268*/ 	.short	0x0100
        /*026a*/ 	.byte	0x04
	.zero		1


	//   ....[23]....
        /*026c*/ 	.word	0x000007d0
        /*0270*/ 	.word	0x000000ff
        /*0274*/ 	.word	0x00000128
        /*0278*/ 	.short	0x0100
        /*027a*/ 	.byte	0x04
	.zero		1


	//   ....[24]....
        /*027c*/ 	.word	0x000007e0
        /*0280*/ 	.word	0x000000ff
        /*0284*/ 	.word	0x00000060
        /*0288*/ 	.short	0x0100
        /*028a*/ 	.byte	0x04
	.zero		1


	//   ....[25]....
        /*028c*/ 	.word	0x000007f0
        /*0290*/ 	.word	0x000000ff
        /*0294*/ 	.word	0x00000130
        /*0298*/ 	.short	0x0100
        /*029a*/ 	.byte	0x04
	.zero		1


	//   ....[26]....
        /*029c*/ 	.word	0x00000800
        /*02a0*/ 	.word	0x000000ff
        /*02a4*/ 	.word	0x00000068
        /*02a8*/ 	.short	0x0100
        /*02aa*/ 	.byte	0x04
	.zero		1


	//   ....[27]....
        /*02ac*/ 	.word	0x00000810
        /*02b0*/ 	.word	0x000000ff
        /*02b4*/ 	.word	0x00000138
        /*02b8*/ 	.short	0x0100
        /*02ba*/ 	.byte	0x04
	.zero		1


	//   ....[28]....
        /*02bc*/ 	.word	0x00000820
        /*02c0*/ 	.word	0x000000ff
        /*02c4*/ 	.word	0x00000070
        /*02c8*/ 	.short	0x0100
        /*02ca*/ 	.byte	0x04
	.zero		1


	//   ....[29]....
        /*02cc*/ 	.word	0x00000830
        /*02d0*/ 	.word	0x000000ff
        /*02d4*/ 	.word	0x00000140
        /*02d8*/ 	.short	0x0100
        /*02da*/ 	.byte	0x04
	.zero		1


	//   ....[30]....
        /*02dc*/ 	.word	0x00000840
        /*02e0*/ 	.word	0x000000ff
        /*02e4*/ 	.word	0x00000078
        /*02e8*/ 	.short	0x0100
        /*02ea*/ 	.byte	0x04
	.zero		1


	//   ....[31]....
        /*02ec*/ 	.word	0x00000850
        /*02f0*/ 	.word	0x000000ff
        /*02f4*/ 	.word	0x00000148
        /*02f8*/ 	.short	0x0100
        /*02fa*/ 	.byte	0x04
	.zero		1


	//   ....[32]....
        /*02fc*/ 	.word	0x00000860
        /*0300*/ 	.word	0x000000ff
        /*0304*/ 	.word	0x00000080
        /*0308*/ 	.short	0x0100
        /*030a*/ 	.byte	0x04
	.zero		1


	//   ....[33]....
        /*030c*/ 	.word	0x00000870
        /*0310*/ 	.word	0x000000ff
        /*0314*/ 	.word	0x00000150
        /*0318*/ 	.short	0x0100
        /*031a*/ 	.byte	0x04
	.zero		1


	//   ....[34]....
        /*031c*/ 	.word	0x00000880
        /*0320*/ 	.word	0x000000ff
        /*0324*/ 	.word	0x00000088
        /*0328*/ 	.short	0x0100
        /*032a*/ 	.byte	0x04
	.zero		1


	//   ....[35]....
        /*032c*/ 	.word	0x00000890
        /*0330*/ 	.word	0x000000ff
        /*0334*/ 	.word	0x00000158
        /*0338*/ 	.short	0x0100
        /*033a*/ 	.byte	0x04
	.zero		1


	//   ....[36]....
        /*033c*/ 	.word	0x000008a0
        /*0340*/ 	.word	0x000000ff
        /*0344*/ 	.word	0x00000090
        /*0348*/ 	.short	0x0100
        /*034a*/ 	.byte	0x04
	.zero		1


	//   ....[37]....
        /*034c*/ 	.word	0x000008b0
        /*0350*/ 	.word	0x000000ff
        /*0354*/ 	.word	0x00000160
        /*0358*/ 	.short	0x0100
        /*035a*/ 	.byte	0x04
	.zero		1


	//   ....[38]....
        /*035c*/ 	.word	0x000008c0
        /*0360*/ 	.word	0x000000ff
        /*0364*/ 	.word	0x00000098
        /*0368*/ 	.short	0x0100
        /*036a*/ 	.byte	0x04
	.zero		1


	//   ....[39]....
        /*036c*/ 	.word	0x000008d0
        /*0370*/ 	.word	0x000000ff
        /*0374*/ 	.word	0x00000168
        /*0378*/ 	.short	0x0100
        /*037a*/ 	.byte	0x04
	.zero		1


	//   ....[40]....
        /*037c*/ 	.word	0x000008e0
        /*0380*/ 	.word	0x000000ff
        /*0384*/ 	.word	0x000000a0
        /*0388*/ 	.short	0x0100
        /*038a*/ 	.byte	0x04
	.zero		1


	//   ....[41]....
        /*038c*/ 	.word	0x000008f0
        /*0390*/ 	.word	0x000000ff
        /*0394*/ 	.word	0x00000170
        /*0398*/ 	.short	0x0100
        /*039a*/ 	.byte	0x04
	.zero		1


	//   ....[42]....
        /*039c*/ 	.word	0x00000900
        /*03a0*/ 	.word	0x000000ff
        /*03a4*/ 	.word	0x000000a8
        /*03a8*/ 	.short	0x0100
        /*03aa*/ 	.byte	0x04
	.zero		1


	//   ....[43]....
        /*03ac*/ 	.word	0x00000910
        /*03b0*/ 	.word	0x000000ff
        /*03b4*/ 	.word	0x00000178
        /*03b8*/ 	.short	0x0100
        /*03ba*/ 	.byte	0x04
	.zero		1


	//   ....[44]....
        /*03bc*/ 	.word	0x00000920
        /*03c0*/ 	.word	0x000000ff
        /*03c4*/ 	.word	0x000000b0
        /*03c8*/ 	.short	0x0100
        /*03ca*/ 	.byte	0x04
	.zero		1


	//   ....[45]....
        /*03cc*/ 	.word	0x00000930
        /*03d0*/ 	.word	0x000000ff
        /*03d4*/ 	.word	0x00000180
        /*03d8*/ 	.short	0x0100
        /*03da*/ 	.byte	0x04
	.zero		1


	//   ....[46]....
        /*03dc*/ 	.word	0x00000940
        /*03e0*/ 	.word	0x000000ff
        /*03e4*/ 	.word	0x000000b8
        /*03e8*/ 	.short	0x0100
        /*03ea*/ 	.byte	0x04
	.zero		1


	//   ....[47]....
        /*03ec*/ 	.word	0x00000950
        /*03f0*/ 	.word	0x000000ff
        /*03f4*/ 	.word	0x00000188
        /*03f8*/ 	.short	0x0100
        /*03fa*/ 	.byte	0x04
	.zero		1


	//   ....[48]....
        /*03fc*/ 	.word	0x00000960
        /*0400*/ 	.word	0x000000ff
        /*0404*/ 	.word	0x000000c0
        /*0408*/ 	.short	0x0100
        /*040a*/ 	.byte	0x04
	.zero		1


	//   ....[49]....
        /*040c*/ 	.word	0x00000970
        /*0410*/ 	.word	0x000000ff
        /*0414*/ 	.word	0x00000190
        /*0418*/ 	.short	0x0100
        /*041a*/ 	.byte	0x04
	.zero		1


	//   ....[50]....
        /*041c*/ 	.word	0x00000980
        /*0420*/ 	.word	0x000000ff
        /*0424*/ 	.word	0x000000c8
        /*0428*/ 	.short	0x0100
        /*042a*/ 	.byte	0x04
	.zero		1


	//   ....[51]....
        /*042c*/ 	.word	0x00000990
        /*0430*/ 	.word	0x000000ff
        /*0434*/ 	.word	0x00000198
        /*0438*/ 	.short	0x0100
        /*043a*/ 	.byte	0x04
	.zero		1


	//   ....[52]....
        /*043c*/ 	.word	0x00000ac0
        /*0440*/ 	.word	0x000000ff
        /*0444*/ 	.word	0x000001a0
        /*0448*/ 	.short	0x0100
        /*044a*/ 	.byte	0x04
	.zero		1


	//   ....[53]....
        /*044c*/ 	.word	0x00000ad0
        /*0450*/ 	.word	0x000000ff
        /*0454*/ 	.word	0x000001b0
        /*0458*/ 	.short	0x0100
        /*045a*/ 	.byte	0x04
	.zero		1


	//   ....[54]....
        /*045c*/ 	.word	0x00000ae0
        /*0460*/ 	.word	0x000000ff
        /*0464*/ 	.word	0x000001a8
        /*0468*/ 	.short	0x0100
        /*046a*/ 	.byte	0x04
	.zero		1


	//   ....[55]....
        /*046c*/ 	.word	0x00000af0
        /*0470*/ 	.word	0x000000ff
        /*0474*/ 	.word	0x000001b8
        /*0478*/ 	.short	0x0100
        /*047a*/ 	.byte	0x04
	.zero		1


	//   ....[56]....
        /*047c*/ 	.word	0x00000bd0
        /*0480*/ 	.word	0x000000ff
        /*0484*/ 	.word	0x000001c0
        /*0488*/ 	.short	0x0100
        /*048a*/ 	.byte	0x04
	.zero		1


	//   ....[57]....
        /*048c*/ 	.word	0x00000be0
        /*0490*/ 	.word	0x000000ff
        /*0494*/ 	.word	0x000001c8
        /*0498*/ 	.short	0x0100
        /*049a*/ 	.byte	0x04
	.zero		1


	//   ....[58]....
        /*049c*/ 	.word	0x00000d10
        /*04a0*/ 	.word	0x000000ff
        /*04a4*/ 	.word	0x000001d0
        /*04a8*/ 	.short	0x0100
        /*04aa*/ 	.byte	0x06
	.zero		1


	//   ....[59]....
        /*04ac*/ 	.word	0x00000d20
        /*04b0*/ 	.word	0x000000ff
        /*04b4*/ 	.word	0x000001d8
        /*04b8*/ 	.short	0x0100
        /*04ba*/ 	.byte	0x06
	.zero		1


	//   ....[60]....
        /*04bc*/ 	.word	0x00000e50
        /*04c0*/ 	.word	0x000000ff
        /*04c4*/ 	.word	0x000001e0
        /*04c8*/ 	.short	0x0100
        /*04ca*/ 	.byte	0x04
	.zero		1


	//   ....[61]....
        /*04cc*/ 	.word	0x00000e60
        /*04d0*/ 	.word	0x000000ff
        /*04d4*/ 	.word	0x000001f0
        /*04d8*/ 	.short	0x0100
        /*04da*/ 	.byte	0x04
	.zero		1


	//   ....[62]....
        /*04dc*/ 	.word	0x00000e70
        /*04e0*/ 	.word	0x000000ff
        /*04e4*/ 	.word	0x000001e8
        /*04e8*/ 	.short	0x0100
        /*04ea*/ 	.byte	0x04
	.zero		1


	//   ....[63]....
        /*04ec*/ 	.word	0x00000e80
        /*04f0*/ 	.word	0x000000ff
        /*04f4*/ 	.word	0x000001f8
        /*04f8*/ 	.short	0x0100
        /*04fa*/ 	.byte	0x04
	.zero		1


	//   ....[64]....
        /*04fc*/ 	.word	0x00000f80
        /*0500*/ 	.word	0x000000ff
        /*0504*/ 	.word	0x00000200
        /*0508*/ 	.short	0x0100
        /*050a*/ 	.byte	0x06
	.zero		1


	//   ....[65]....
        /*050c*/ 	.word	0x00001aa0
        /*0510*/ 	.word	0x000000ff
        /*0514*/ 	.word	0x000000d0
        /*0518*/ 	.short	0x010a
        /*051a*/ 	.byte	0x04
	.zero		1


	//   ....[66]....
        /*051c*/ 	.word	0x00001d10
        /*0520*/ 	.word	0x000000ff
        /*0524*/ 	.word	0x000000d0
        /*0528*/ 	.short	0x010a
        /*052a*/ 	.byte	0x11
	.zero		1


	//   ....[67]....
        /*052c*/ 	.word	0x00001ec0
        /*0530*/ 	.word	0x000000ff
        /*0534*/ 	.word	0x000000d0
        /*0538*/ 	.short	0x010a
        /*053a*/ 	.byte	0x07
	.zero		1


	//   ....[68]....
        /*053c*/ 	.word	0x00002080
        /*0540*/ 	.word	0x000000ff
        /*0544*/ 	.word	0x000001c8
        /*0548*/ 	.short	0x0101
        /*054a*/ 	.byte	0x1f
	.zero		1


	//   ....[69]....
        /*054c*/ 	.word	0x000020b0
        /*0550*/ 	.word	0x000000ff
        /*0554*/ 	.word	0x000000d0
        /*0558*/ 	.short	0x010a
        /*055a*/ 	.byte	0x04
	.zero		1


	//   ....[70]....
        /*055c*/ 	.word	0x000022d0
        /*0560*/ 	.word	0x000000ff
        /*0564*/ 	.word	0x000000d0
        /*0568*/ 	.short	0x010a
        /*056a*/ 	.byte	0x11
	.zero		1


	//   ....[71]....
        /*056c*/ 	.word	0x00002480
        /*0570*/ 	.word	0x000000ff
        /*0574*/ 	.word	0x000000d0
        /*0578*/ 	.short	0x010a
        /*057a*/ 	.byte	0x07
	.zero		1


	//   ....[72]....
        /*057c*/ 	.word	0x00002650
        /*0580*/ 	.word	0x000000ff
        /*0584*/ 	.word	0x000001d0
        /*0588*/ 	.short	0x010a
        /*058a*/ 	.byte	0x1f
	.zero		1


	//   ....[73]....
        /*058c*/ 	.word	0x00002710
        /*0590*/ 	.word	0x000000ff
        /*0594*/ 	.word	0x00000000
        /*0598*/ 	.short	0x0101
        /*059a*/ 	.byte	0x04
	.zero		1


	//   ....[74]....
        /*059c*/ 	.word	0x00002d10
        /*05a0*/ 	.word	0x000000ff
        /*05a4*/ 	.word	0x00000000
        /*05a8*/ 	.short	0x010a
        /*05aa*/ 	.byte	0x04
	.zero		1


	//   ....[75]....
        /*05ac*/ 	.word	0x00002db0
        /*05b0*/ 	.word	0x000000ff
        /*05b4*/ 	.word	0x00000000
        /*05b8*/ 	.short	0x010a
        /*05ba*/ 	.byte	0x05
	.zero		1


	//   ....[76]....
        /*05bc*/ 	.word	0x00002e50
        /*05c0*/ 	.word	0x000000ff
        /*05c4*/ 	.word	0x00000000
        /*05c8*/ 	.short	0x010a
        /*05ca*/ 	.byte	0x05
	.zero		1


	//   ....[77]....
        /*05cc*/ 	.word	0x00002ef0
        /*05d0*/ 	.word	0x000000ff
        /*05d4*/ 	.word	0x00000000
        /*05d8*/ 	.short	0x010a
        /*05da*/ 	.byte	0x05
	.zero		1


	//   ....[78]....
        /*05dc*/ 	.word	0x00002f90
        /*05e0*/ 	.word	0x000000ff
        /*05e4*/ 	.word	0x00000000
        /*05e8*/ 	.short	0x010a
        /*05ea*/ 	.byte	0x05
	.zero		1


	//   ....[79]....
        /*05ec*/ 	.word	0x00003030
        /*05f0*/ 	.word	0x000000ff
        /*05f4*/ 	.word	0x00000000
        /*05f8*/ 	.short	0x010a
        /*05fa*/ 	.byte	0x05
	.zero		1


	//   ....[80]....
        /*05fc*/ 	.word	0x000030d0
        /*0600*/ 	.word	0x000000ff
        /*0604*/ 	.word	0x00000000
        /*0608*/ 	.short	0x010a
        /*060a*/ 	.byte	0x05
	.zero		1


	//   ....[81]....
        /*060c*/ 	.word	0x00003170
        /*0610*/ 	.word	0x000000ff
        /*0614*/ 	.word	0x00000000
        /*0618*/ 	.short	0x010a
        /*061a*/ 	.byte	0x05
	.zero		1


	//   ....[82]....
        /*061c*/ 	.word	0x00003210
        /*0620*/ 	.word	0x000000ff
        /*0624*/ 	.word	0x00000000
        /*0628*/ 	.short	0x010a
        /*062a*/ 	.byte	0x05
	.zero		1


	//   ....[83]....
        /*062c*/ 	.word	0x000032b0
        /*0630*/ 	.word	0x000000ff
        /*0634*/ 	.word	0x00000000
        /*0638*/ 	.short	0x010a
        /*063a*/ 	.byte	0x05
	.zero		1


	//   ....[84]....
        /*063c*/ 	.word	0x00003350
        /*0640*/ 	.word	0x000000ff
        /*0644*/ 	.word	0x00000000
        /*0648*/ 	.short	0x010a
        /*064a*/ 	.byte	0x05
	.zero		1


	//   ....[85]....
        /*064c*/ 	.word	0x000033f0
        /*0650*/ 	.word	0x000000ff
        /*0654*/ 	.word	0x00000000
        /*0658*/ 	.short	0x010a
        /*065a*/ 	.byte	0x05
	.zero		1


	//   ....[86]....
        /*065c*/ 	.word	0x00003490
        /*0660*/ 	.word	0x000000ff
        /*0664*/ 	.word	0x00000000
        /*0668*/ 	.short	0x010a
        /*066a*/ 	.byte	0x05
	.zero		1


	//   ....[87]....
        /*066c*/ 	.word	0x00003530
        /*0670*/ 	.word	0x000000ff
        /*0674*/ 	.word	0x00000000
        /*0678*/ 	.short	0x010a
        /*067a*/ 	.byte	0x05
	.zero		1


	//   ....[88]....
        /*067c*/ 	.word	0x000035d0
        /*0680*/ 	.word	0x000000ff
        /*0684*/ 	.word	0x00000000
        /*0688*/ 	.short	0x010a
        /*068a*/ 	.byte	0x05
	.zero		1


	//   ....[89]....
        /*068c*/ 	.word	0x00003670
        /*0690*/ 	.word	0x000000ff
        /*0694*/ 	.word	0x00000000
        /*0698*/ 	.short	0x010a
        /*069a*/ 	.byte	0x05
	.zero		1


	//   ....[90]....
        /*069c*/ 	.word	0x00003710
        /*06a0*/ 	.word	0x000000ff
        /*06a4*/ 	.word	0x00000000
        /*06a8*/ 	.short	0x010a
        /*06aa*/ 	.byte	0x05
	.zero		1


	//   ....[91]....
        /*06ac*/ 	.word	0x000037b0
        /*06b0*/ 	.word	0x000000ff
        /*06b4*/ 	.word	0x00000000
        /*06b8*/ 	.short	0x010a
        /*06ba*/ 	.byte	0x05
	.zero		1


	//   ....[92]....
        /*06bc*/ 	.word	0x00003850
        /*06c0*/ 	.word	0x000000ff
        /*06c4*/ 	.word	0x00000000
        /*06c8*/ 	.short	0x010a
        /*06ca*/ 	.byte	0x05
	.zero		1


	//   ....[93]....
        /*06cc*/ 	.word	0x000038f0
        /*06d0*/ 	.word	0x000000ff
        /*06d4*/ 	.word	0x00000000
        /*06d8*/ 	.short	0x010a
        /*06da*/ 	.byte	0x05
	.zero		1


	//   ....[94]....
        /*06dc*/ 	.word	0x00003990
        /*06e0*/ 	.word	0x000000ff
        /*06e4*/ 	.word	0x00000000
        /*06e8*/ 	.short	0x010a
        /*06ea*/ 	.byte	0x05
	.zero		1


	//   ....[95]....
        /*06ec*/ 	.word	0x00003a30
        /*06f0*/ 	.word	0x000000ff
        /*06f4*/ 	.word	0x00000000
        /*06f8*/ 	.short	0x010a
        /*06fa*/ 	.byte	0x05
	.zero		1


	//   ....[96]....
        /*06fc*/ 	.word	0x00003ad0
        /*0700*/ 	.word	0x000000ff
        /*0704*/ 	.word	0x00000000
        /*0708*/ 	.short	0x010a
        /*070a*/ 	.byte	0x05
	.zero		1


	//   ....[97]....
        /*070c*/ 	.word	0x00003b70
        /*0710*/ 	.word	0x000000ff
        /*0714*/ 	.word	0x00000000
        /*0718*/ 	.short	0x010a
        /*071a*/ 	.byte	0x05
	.zero		1


	//   ....[98]....
        /*071c*/ 	.word	0x00003c10
        /*0720*/ 	.word	0x000000ff
        /*0724*/ 	.word	0x00000000
        /*0728*/ 	.short	0x010a
        /*072a*/ 	.byte	0x05
	.zero		1


	//   ....[99]....
        /*072c*/ 	.word	0x00003cc0
        /*0730*/ 	.word	0x00000000
        /*0734*/ 	.word	0x00000000
        /*0738*/ 	.short	0x010a
        /*073a*/ 	.byte	0xff
	.zero		1


	//   ....[100]....
        /*073c*/ 	.word	0x00003df0
        /*0740*/ 	.word	0x000000ff
        /*0744*/ 	.word	0x000001d8
        /*0748*/ 	.short	0x010a
        /*074a*/ 	.byte	0x04
	.zero		1


	//   ....[101]....
        /*074c*/ 	.word	0x00003e90
        /*0750*/ 	.word	0x000000ff
        /*0754*/ 	.word	0x000001d0
        /*0758*/ 	.short	0x010a
        /*075a*/ 	.byte	0x04
	.zero		1


	//   ....[102]....
        /*075c*/ 	.word	0x00003f30
        /*0760*/ 	.word	0x000000ff
        /*0764*/ 	.word	0x00000000
        /*0768*/ 	.short	0x0101
        /*076a*/ 	.byte	0x05
	.zero		1


	//   ....[103]....
        /*076c*/ 	.word	0x00003f70
        /*0770*/ 	.word	0x000000ff
        /*0774*/ 	.word	0x000001d8
        /*0778*/ 	.short	0x0106
        /*077a*/ 	.byte	0x04
	.zero		1


	//   ....[104]....
        /*077c*/ 	.word	0x00003fb0
        /*0780*/ 	.word	0x00000000
        /*0784*/ 	.word	0x000001d8
        /*0788*/ 	.short	0x010a
        /*078a*/ 	.byte	0xff
	.zero		1


	//   ....[105]....
        /*078c*/ 	.word	0x000041f0
        /*0790*/ 	.word	0x000000ff
        /*0794*/ 	.word	0x00000008
        /*0798*/ 	.short	0x010a
        /*079a*/ 	.byte	0x05
	.zero		1


	//   ....[106]....
        /*079c*/ 	.word	0x00004210
        /*07a0*/ 	.word	0x000000ff
        /*07a4*/ 	.word	0x00000008
        /*07a8*/ 	.short	0x010a
        /*07aa*/ 	.byte	0x05
	.zero		1


	//   ....[107]....
        /*07ac*/ 	.word	0x000043a0
        /*07b0*/ 	.word	0x000000ff
        /*07b4*/ 	.word	0x00000008
        /*07b8*/ 	.short	0x010a
        /*07ba*/ 	.byte	0x05
	.zero		1


	//   ....[108]....
        /*07bc*/ 	.word	0x000043c0
        /*07c0*/ 	.word	0x000000ff
        /*07c4*/ 	.word	0x00000008
        /*07c8*/ 	.short	0x010a
        /*07ca*/ 	.byte	0x05
	.zero		1


	//   ....[109]....
        /*07cc*/ 	.word	0x00004480
        /*07d0*/ 	.word	0x000000ff
        /*07d4*/ 	.word	0x00000000
        /*07d8*/ 	.short	0x0101
        /*07da*/ 	.byte	0x04
	.zero		1


	//   ....[110]....
        /*07dc*/ 	.word	0x000047c0
        /*07e0*/ 	.word	0x000000ff
        /*07e4*/ 	.word	0x000001d0
        /*07e8*/ 	.short	0x010a
        /*07ea*/ 	.byte	0x11
	.zero		1


	//   ....[111]....
        /*07ec*/ 	.word	0x00004860
        /*07f0*/ 	.word	0x000000ff
        /*07f4*/ 	.word	0x00000000
        /*07f8*/ 	.short	0x0101
        /*07fa*/ 	.byte	0x17
	.zero		1


	//   ....[112]....
        /*07fc*/ 	.word	0x000048a0
        /*0800*/ 	.word	0x000000ff
        /*0804*/ 	.word	0x000001f0
        /*0808*/ 	.short	0x010a
        /*080a*/ 	.byte	0x16
	.zero		1


	//   ....[113]....
        /*080c*/ 	.word	0x00004950
        /*0810*/ 	.word	0x000000ff
        /*0814*/ 	.word	0x00000000
        /*0818*/ 	.short	0x010a
        /*081a*/ 	.byte	0x04
	.zero		1


	//   ....[114]....
        /*081c*/ 	.word	0x00004990
        /*0820*/ 	.word	0x000000ff
        /*0824*/ 	.word	0x00000000
        /*0828*/ 	.short	0x010a
        /*082a*/ 	.byte	0x0a
	.zero		1


	//   ....[115]....
        /*082c*/ 	.word	0x00004ab0
        /*0830*/ 	.word	0x000000ff
        /*0834*/ 	.word	0x00000000
        /*0838*/ 	.short	0x010a
        /*083a*/ 	.byte	0x04
	.zero		1


	//   ....[116]....
        /*083c*/ 	.word	0x00004d50
        /*0840*/ 	.word	0x000000ff
        /*0844*/ 	.word	0x00000000
        /*0848*/ 	.short	0x010a
        /*084a*/ 	.byte	0x04
	.zero		1


	//   ....[117]....
        /*084c*/ 	.word	0x00004df0
        /*0850*/ 	.word	0x00000000
        /*0854*/ 	.word	0x00000000
        /*0858*/ 	.short	0x010a
        /*085a*/ 	.byte	0xff
	.zero		1


	//   ....[118]....
        /*085c*/ 	.word	0x00004e30
        /*0860*/ 	.word	0x00000000
        /*0864*/ 	.word	0x00000000
        /*0868*/ 	.short	0x010a
        /*086a*/ 	.byte	0xff
	.zero		1


	//   ....[119]....
        /*086c*/ 	.word	0x00004ea0
        /*0870*/ 	.word	0x000000ff
        /*0874*/ 	.word	0x00000000
        /*0878*/ 	.short	0x0101
        /*087a*/ 	.byte	0x04
	.zero		1


	//   ....[120]....
        /*087c*/ 	.word	0x00004ee0
        /*0880*/ 	.word	0x000000ff
        /*0884*/ 	.word	0x00000200
        /*0888*/ 	.short	0x010a
        /*088a*/ 	.byte	0x11
	.zero		1


	//   ....[121]....
        /*088c*/ 	.word	0x00004f50
        /*0890*/ 	.word	0x000000ff
        /*0894*/ 	.word	0x00000000
        /*0898*/ 	.short	0x0101
        /*089a*/ 	.byte	0x04
	.zero		1


	//   ....[122]....
        /*089c*/ 	.word	0x00005440
        /*08a0*/ 	.word	0x000000ff
        /*08a4*/ 	.word	0x000001d0
        /*08a8*/ 	.short	0x010a
        /*08aa*/ 	.byte	0x1f
	.zero		1


	//   ....[123]....
        /*08ac*/ 	.word	0x000054e0
        /*08b0*/ 	.word	0x000000ff
        /*08b4*/ 	.word	0x00000000
        /*08b8*/ 	.short	0x0101
        /*08ba*/ 	.byte	0x26
	.zero		1


	//   ....[124]....
        /*08bc*/ 	.word	0x00005a30
        /*08c0*/ 	.word	0x000000ff
        /*08c4*/ 	.word	0x000001c8
        /*08c8*/ 	.short	0x010a
        /*08ca*/ 	.byte	0x1f
	.zero		1


	//   ....[125]....
        /*08cc*/ 	.word	0x00005bd0
        /*08d0*/ 	.word	0x000000ff
        /*08d4*/ 	.word	0x000001b0
        /*08d8*/ 	.short	0x010a
        /*08da*/ 	.byte	0x1f
	.zero		1


	//   ....[126]....
        /*08dc*/ 	.word	0x00005e90
        /*08e0*/ 	.word	0x000000ff
        /*08e4*/ 	.word	0x000001a0
        /*08e8*/ 	.short	0x010b
        /*08ea*/ 	.byte	0x1f
	.zero		1


	//   ....[127]....
        /*08ec*/ 	.word	0x00005ea0
        /*08f0*/ 	.word	0x000000ff
        /*08f4*/ 	.word	0x00000000
        /*08f8*/ 	.short	0x0101
        /*08fa*/ 	.byte	0x2d
	.zero		1


	//   ....[128]....
        /*08fc*/ 	.word	0x00005eb0
        /*0900*/ 	.word	0x000000ff
        /*0904*/ 	.word	0x000001b8
        /*0908*/ 	.short	0x010a
        /*090a*/ 	.byte	0x1f
	.zero		1


	//   ....[129]....
        /*090c*/ 	.word	0x000060e0
        /*0910*/ 	.word	0x000000ff
        /*0914*/ 	.word	0x000001a8
        /*0918*/ 	.short	0x010b
        /*091a*/ 	.byte	0x1f
	.zero		1


	//   ....[130]....
        /*091c*/ 	.word	0x000060f0
        /*0920*/ 	.word	0x000000ff
        /*0924*/ 	.word	0x00000000
        /*0928*/ 	.short	0x0101
        /*092a*/ 	.byte	0x2c
	.zero		1


	//   ....[131]....
        /*092c*/ 	.word	0x00006130
        /*0930*/ 	.word	0x000000ff
        /*0934*/ 	.word	0x000001b0
        /*0938*/ 	.short	0x010a
        /*093a*/ 	.byte	0x1f
	.zero		1


	//   ....[132]....
        /*093c*/ 	.word	0x00006170
        /*0940*/ 	.word	0x00000000
        /*0944*/ 	.word	0x000001b8
        /*0948*/ 	.short	0x010a
        /*094a*/ 	.byte	0xff
	.zero		1


	//   ....[133]....
        /*094c*/ 	.word	0x000064d0
        /*0950*/ 	.word	0x000000ff
        /*0954*/ 	.word	0x000001d0
        /*0958*/ 	.short	0x010a
        /*095a*/ 	.byte	0x2c
	.zero		1


	//   ....[134]....
        /*095c*/ 	.word	0x000065a0
        /*0960*/ 	.word	0x000000ff
        /*0964*/ 	.word	0x00000000
        /*0968*/ 	.short	0x0101
        /*096a*/ 	.byte	0x04
	.zero		1


	//   ....[135]....
        /*096c*/ 	.word	0x00007240
        /*0970*/ 	.word	0x00000000
        /*0974*/ 	.word	0x000001a0
        /*0978*/ 	.short	0x010a
        /*097a*/ 	.byte	0xff
	.zero		1


	//   ....[136]....
        /*097c*/ 	.word	0x000072d0
        /*0980*/ 	.word	0x00000068
        /*0984*/ 	.word	0x000001e0
        /*0988*/ 	.short	0x010a
        /*098a*/ 	.byte	0xff
	.zero		1


	//   ....[137]....
        /*098c*/ 	.word	0x00007430
        /*0990*/ 	.word	0x00000000
        /*0994*/ 	.word	0x000001a0
        /*0998*/ 	.short	0x010a
        /*099a*/ 	.byte	0xff
	.zero		1


	//   ....[138]....
        /*099c*/ 	.word	0x00007560
        /*09a0*/ 	.word	0x00000002
        /*09a4*/ 	.word	0x00000000
        /*09a8*/ 	.short	0x0101
        /*09aa*/ 	.byte	0xff
	.zero		1


	//   ....[139]....
        /*09ac*/ 	.word	0x000075c0
        /*09b0*/ 	.word	0x00000068
        /*09b4*/ 	.word	0x000001e0
        /*09b8*/ 	.short	0x010a
        /*09ba*/ 	.byte	0xff
	.zero		1


	//   ....[140]....
        /*09bc*/ 	.word	0x000081c0
        /*09c0*/ 	.word	0x00000075
        /*09c4*/ 	.word	0x000001a0
        /*09c8*/ 	.short	0x010a
        /*09ca*/ 	.byte	0xff
	.zero		1


	//   ....[141]....
        /*09cc*/ 	.word	0x00008290
        /*09d0*/ 	.word	0x00000075
        /*09d4*/ 	.word	0x000001a0
        /*09d8*/ 	.short	0x010a
        /*09da*/ 	.byte	0xff
	.zero		1


	//   ....[142]....
        /*09dc*/ 	.word	0x000083a0
        /*09e0*/ 	.word	0x00000000
        /*09e4*/ 	.word	0x00000000
        /*09e8*/ 	.short	0x0101
        /*09ea*/ 	.byte	0xff
	.zero		1


	//   ....[143]....
        /*09ec*/ 	.word	0x000086a0
        /*09f0*/ 	.word	0x00000068
        /*09f4*/ 	.word	0x00000000
        /*09f8*/ 	.short	0x0101
        /*09fa*/ 	.byte	0xff
	.zero		1


	//   ....[144]....
        /*09fc*/ 	.word	0x00009070
        /*0a00*/ 	.word	0x00000000
        /*0a04*/ 	.word	0x000000d0
        /*0a08*/ 	.short	0x010a
        /*0a0a*/ 	.byte	0xff
	.zero		1


	//   ....[145]....
        /*0a0c*/ 	.word	0x000090d0
        /*0a10*/ 	.word	0x00000000
        /*0a14*/ 	.word	0x000000d0
        /*0a18*/ 	.short	0x010a
        /*0a1a*/ 	.byte	0xff
	.zero		1


	//   ....[146]....
        /*0a1c*/ 	.word	0x00009130
        /*0a20*/ 	.word	0x00000000
        /*0a24*/ 	.word	0x000001d0
        /*0a28*/ 	.short	0x010a
        /*0a2a*/ 	.byte	0xff
	.zero		1


	//   ....[147]....
        /*0a2c*/ 	.word	0x00009190
        /*0a30*/ 	.word	0x00000000
        /*0a34*/ 	.word	0x00000000
        /*0a38*/ 	.short	0x010a
        /*0a3a*/ 	.byte	0xff
	.zero		1


	//   ....[148]....
        /*0a3c*/ 	.word	0x000091f0
        /*0a40*/ 	.word	0x00000000
        /*0a44*/ 	.word	0x00000000
        /*0a48*/ 	.short	0x010a
        /*0a4a*/ 	.byte	0xff
	.zero		1


	//   ....[149]....
        /*0a4c*/ 	.word	0x00009250
        /*0a50*/ 	.word	0x00000000
        /*0a54*/ 	.word	0x00000000
        /*0a58*/ 	.short	0x010a
        /*0a5a*/ 	.byte	0xff
	.zero		1


	//   ....[150]....
        /*0a5c*/ 	.word	0x000092b0
        /*0a60*/ 	.word	0x00000000
        /*0a64*/ 	.word	0x00000000
        /*0a68*/ 	.short	0x010a
        /*0a6a*/ 	.byte	0xff
	.zero		1


	//   ....[151]....
        /*0a6c*/ 	.word	0x00009310
        /*0a70*/ 	.word	0x00000000
        /*0a74*/ 	.word	0x00000000
        /*0a78*/ 	.short	0x010a
        /*0a7a*/ 	.byte	0xff
	.zero		1


	//   ....[152]....
        /*0a7c*/ 	.word	0x00009370
        /*0a80*/ 	.word	0x00000000
        /*0a84*/ 	.word	0x00000000
        /*0a88*/ 	.short	0x010a
        /*0a8a*/ 	.byte	0xff
	.zero		1


	//   ....[153]....
        /*0a8c*/ 	.word	0x000093d0
        /*0a90*/ 	.word	0x00000000
        /*0a94*/ 	.word	0x00000000
        /*0a98*/ 	.short	0x010a
        /*0a9a*/ 	.byte	0xff
	.zero		1


	//   ....[154]....
        /*0a9c*/ 	.word	0x00009430
        /*0aa0*/ 	.word	0x00000000
        /*0aa4*/ 	.word	0x00000000
        /*0aa8*/ 	.short	0x010a
        /*0aaa*/ 	.byte	0xff
	.zero		1


	//   ....[155]....
        /*0aac*/ 	.word	0x00009490
        /*0ab0*/ 	.word	0x00000000
        /*0ab4*/ 	.word	0x00000000
        /*0ab8*/ 	.short	0x010a
        /*0aba*/ 	.byte	0xff
	.zero		1


	//   ....[156]....
        /*0abc*/ 	.word	0x000094f0
        /*0ac0*/ 	.word	0x00000000
        /*0ac4*/ 	.word	0x00000000
        /*0ac8*/ 	.short	0x010a
        /*0aca*/ 	.byte	0xff
	.zero		1


	//   ....[157]....
        /*0acc*/ 	.word	0x00009550
        /*0ad0*/ 	.word	0x00000000
        /*0ad4*/ 	.word	0x00000000
        /*0ad8*/ 	.short	0x010a
        /*0ada*/ 	.byte	0xff
	.zero		1


	//   ....[158]....
        /*0adc*/ 	.word	0x000095b0
        /*0ae0*/ 	.word	0x00000000
        /*0ae4*/ 	.word	0x00000000
        /*0ae8*/ 	.short	0x010a
        /*0aea*/ 	.byte	0xff
	.zero		1


	//   ....[159]....
        /*0aec*/ 	.word	0x00009610
        /*0af0*/ 	.word	0x00000000
        /*0af4*/ 	.word	0x00000000
        /*0af8*/ 	.short	0x010a
        /*0afa*/ 	.byte	0xff
	.zero		1


	//   ....[160]....
        /*0afc*/ 	.word	0x00009670
        /*0b00*/ 	.word	0x00000000
        /*0b04*/ 	.word	0x00000000
        /*0b08*/ 	.short	0x010a
        /*0b0a*/ 	.byte	0xff
	.zero		1


	//   ....[161]....
        /*0b0c*/ 	.word	0x000096d0
        /*0b10*/ 	.word	0x00000000
        /*0b14*/ 	.word	0x00000000
        /*0b18*/ 	.short	0x010a
        /*0b1a*/ 	.byte	0xff
	.zero		1


	//   ....[162]....
        /*0b1c*/ 	.word	0x00009730
        /*0b20*/ 	.word	0x00000000
        /*0b24*/ 	.word	0x00000000
        /*0b28*/ 	.short	0x010a
        /*0b2a*/ 	.byte	0xff
	.zero		1


	//   ....[163]....
        /*0b2c*/ 	.word	0x00009790
        /*0b30*/ 	.word	0x00000000
        /*0b34*/ 	.word	0x00000000
        /*0b38*/ 	.short	0x010a
        /*0b3a*/ 	.byte	0xff
	.zero		1


	//   ....[164]....
        /*0b3c*/ 	.word	0x000097f0
        /*0b40*/ 	.word	0x00000000
        /*0b44*/ 	.word	0x00000000
        /*0b48*/ 	.short	0x010a
        /*0b4a*/ 	.byte	0xff
	.zero		1


	//   ....[165]....
        /*0b4c*/ 	.word	0x00009850
        /*0b50*/ 	.word	0x00000000
        /*0b54*/ 	.word	0x00000000
        /*0b58*/ 	.short	0x010a
        /*0b5a*/ 	.byte	0xff
	.zero		1


	//   ....[166]....
        /*0b5c*/ 	.word	0x000098b0
        /*0b60*/ 	.word	0x00000000
        /*0b64*/ 	.word	0x00000000
        /*0b68*/ 	.short	0x010a
        /*0b6a*/ 	.byte	0xff
	.zero		1


	//   ....[167]....
        /*0b6c*/ 	.word	0x00009910
        /*0b70*/ 	.word	0x00000000
        /*0b74*/ 	.word	0x00000000
        /*0b78*/ 	.short	0x010a
        /*0b7a*/ 	.byte	0xff
	.zero		1


	//   ....[168]....
        /*0b7c*/ 	.word	0x00009970
        /*0b80*/ 	.word	0x00000000
        /*0b84*/ 	.word	0x00000000
        /*0b88*/ 	.short	0x010a
        /*0b8a*/ 	.byte	0xff
	.zero		1


	//   ....[169]....
        /*0b8c*/ 	.word	0x000099d0
        /*0b90*/ 	.word	0x00000000
        /*0b94*/ 	.word	0x00000000
        /*0b98*/ 	.short	0x010a
        /*0b9a*/ 	.byte	0xff
	.zero		1


	//   ....[170]....
        /*0b9c*/ 	.word	0x00009a30
        /*0ba0*/ 	.word	0x00000000
        /*0ba4*/ 	.word	0x00000000
        /*0ba8*/ 	.short	0x010a
        /*0baa*/ 	.byte	0xff
	.zero		1


	//   ....[171]....
        /*0bac*/ 	.word	0x00009a90
        /*0bb0*/ 	.word	0x00000000
        /*0bb4*/ 	.word	0x00000000
        /*0bb8*/ 	.short	0x010a
        /*0bba*/ 	.byte	0xff
	.zero		1


	//   ....[172]....
        /*0bbc*/ 	.word	0x00009af0
        /*0bc0*/ 	.word	0x00000004
        /*0bc4*/ 	.word	0x000001d8
        /*0bc8*/ 	.short	0x010a
        /*0bca*/ 	.byte	0xff
	.zero		1


	//   ....[173]....
        /*0bcc*/ 	.word	0x00009b50
        /*0bd0*/ 	.word	0x00000004
        /*0bd4*/ 	.word	0x000001d0
        /*0bd8*/ 	.short	0x010a
        /*0bda*/ 	.byte	0xff
	.zero		1


	//   ....[174]....
        /*0bdc*/ 	.word	0x00009bb0
        /*0be0*/ 	.word	0x00000005
        /*0be4*/ 	.word	0x00000008
        /*0be8*/ 	.short	0x010a
        /*0bea*/ 	.byte	0xff
	.zero		1


	//   ....[175]....
        /*0bec*/ 	.word	0x00009c90
        /*0bf0*/ 	.word	0x00000003
        /*0bf4*/ 	.word	0x00000008
        /*0bf8*/ 	.short	0x010a
        /*0bfa*/ 	.byte	0xff
	.zero		1


	//   ....[176]....
        /*0bfc*/ 	.word	0x00009cf0
        /*0c00*/ 	.word	0x00000004
        /*0c04*/ 	.word	0x000001d0
        /*0c08*/ 	.short	0x010a
        /*0c0a*/ 	.byte	0xff
	.zero		1


	//   ....[177]....
        /*0c0c*/ 	.word	0x00009d50
        /*0c10*/ 	.word	0x00000004
        /*0c14*/ 	.word	0x000001f0
        /*0c18*/ 	.short	0x010a
        /*0c1a*/ 	.byte	0xff
	.zero		1


	//   ....[178]....
        /*0c1c*/ 	.word	0x00009db0
        /*0c20*/ 	.word	0x00000004
        /*0c24*/ 	.word	0x00000000
        /*0c28*/ 	.short	0x010a
        /*0c2a*/ 	.byte	0xff
	.zero		1


	//   ....[179]....
        /*0c2c*/ 	.word	0x00009e10
        /*0c30*/ 	.word	0x00000000
        /*0c34*/ 	.word	0x00000000
        /*0c38*/ 	.short	0x010a
        /*0c3a*/ 	.byte	0xff
	.zero		1


	//   ....[180]....
        /*0c3c*/ 	.word	0x00009e70
        /*0c40*/ 	.word	0x00000000
        /*0c44*/ 	.word	0x00000200
        /*0c48*/ 	.short	0x010a
        /*0c4a*/ 	.byte	0xff
	.zero		1


	//   ....[181]....
        /*0c4c*/ 	.word	0x00009ed0
        /*0c50*/ 	.word	0x00000002
        /*0c54*/ 	.word	0x000001d0
        /*0c58*/ 	.short	0x010a
        /*0c5a*/ 	.byte	0xff
	.zero		1


	//   ....[182]....
        /*0c5c*/ 	.word	0x00009f30
        /*0c60*/ 	.word	0x00000002
        /*0c64*/ 	.word	0x000001c8
        /*0c68*/ 	.short	0x010a
        /*0c6a*/ 	.byte	0xff
	.zero		1


	//   ....[183]....
        /*0c6c*/ 	.word	0x00009f90
        /*0c70*/ 	.word	0x00000003
        /*0c74*/ 	.word	0x000001b0
        /*0c78*/ 	.short	0x010a
        /*0c7a*/ 	.byte	0xff
	.zero		1


	//   ....[184]....
        /*0c7c*/ 	.word	0x00009ff0
        /*0c80*/ 	.word	0x00000003
        /*0c84*/ 	.word	0x000001b8
        /*0c88*/ 	.short	0x010a
        /*0c8a*/ 	.byte	0xff
	.zero		1


	//   ....[185]....
        /*0c8c*/ 	.word	0x0000a050
        /*0c90*/ 	.word	0x00000000
        /*0c94*/ 	.word	0x000001b0
        /*0c98*/ 	.short	0x010a
        /*0c9a*/ 	.byte	0xff
	.zero		1


	//   ....[186]....
        /*0c9c*/ 	.word	0x0000a0b0
        /*0ca0*/ 	.word	0x00000000
        /*0ca4*/ 	.word	0x000001d0
        /*0ca8*/ 	.short	0x010a
        /*0caa*/ 	.byte	0xff
	.zero		1


	//   ....[187]....
        /*0cac*/ 	.word	0x0000a100
        /*0cb0*/ 	.word	0x00000000
        /*0cb4*/ 	.word	0x000001a0
        /*0cb8*/ 	.short	0x010a
        /*0cba*/ 	.byte	0xff
	.zero		1


	//   ....[188]....
        /*0cbc*/ 	.word	0x0000a150
        /*0cc0*/ 	.word	0x00000068
        /*0cc4*/ 	.word	0x000001e0
        /*0cc8*/ 	.short	0x010a
        /*0cca*/ 	.byte	0xff
	.zero		1


	//   ....[189]....
        /*0ccc*/ 	.word	0x0000a1a0
        /*0cd0*/ 	.word	0x00000075
        /*0cd4*/ 	.word	0x000001a0
        /*0cd8*/ 	.short	0x010a
        /*0cda*/ 	.byte	0xff
	.zero		1


	//----- nvinfo : EIATTR_NUM_MBARRIERS
	.align		4
.L_47:
        /*0cdc*/ 	.byte	0x03, 0x38
        /*0cde*/ 	.short	0x0041


	//----- nvinfo : EIATTR_EXIT_INSTR_OFFSETS
	.align		4
        /*0ce0*/ 	.byte	0x04, 0x1c
        /*0ce2*/ 	.short	(.L_49 - .L_48)


	//   ....[0]....
.L_48:
        /*0ce4*/ 	.word	0x00003cf0


	//   ....[1]....
        /*0ce8*/ 	.word	0x00003f80


	//   ....[2]....
        /*0cec*/ 	.word	0x00003fe0


	//   ....[3]....
        /*0cf0*/ 	.word	0x00005170


	//   ....[4]....
        /*0cf4*/ 	.word	0x000061a0


	//   ....[5]....
        /*0cf8*/ 	.word	0x000061e0


	//   ....[6]....
        /*0cfc*/ 	.word	0x00009050


	//----- nvinfo : EIATTR_MAX_THREADS
	.align		4
.L_49:
        /*0d00*/ 	.byte	0x04, 0x05
        /*0d02*/ 	.short	(.L_51 - .L_50)
.L_50:
        /*0d04*/ 	.word	0x00000100
        /*0d08*/ 	.word	0x00000001
        /*0d0c*/ 	.word	0x00000001


	//----- nvinfo : EIATTR_CRS_STACK_SIZE
	.align		4
.L_51:
        /*0d10*/ 	.byte	0x04, 0x1e
        /*0d12*/ 	.short	(.L_53 - .L_52)
.L_52:
        /*0d14*/ 	.word	0x00000000


	//----- nvinfo : EIATTR_CBANK_PARAM_SIZE
	.align		4
.L_53:
        /*0d18*/ 	.byte	0x03, 0x19
        /*0d1a*/ 	.short	0x0800


	//----- nvinfo : EIATTR_PARAM_CBANK
	.align		4
        /*0d1c*/ 	.byte	0x04, 0x0a
        /*0d1e*/ 	.short	(.L_55 - .L_54)
	.align		4
.L_54:
        /*0d20*/ 	.word	index@(.nv.constant0._ZN7cutlass13device_kernelINS_4conv6kernel13ConvUniversalINS1_16ConvProblemShapeILNS1_8OperatorE1ELi2EEENS1_10collective14CollectiveConvINS1_47MainloopSm100TmaUmmaWarpSpecializedImplicitGemmILS5_1ELi26ELi2ELi1ELi2EN4cute5tupleIJNSA_1CILi2EEENSC_ILi1EEESE_EEEEENSB_IJNSC_ILi128EEESH_NSB_IJNSC_ILi64EEEEEEEEENS_12float_e4m3_tESL_NSA_8TiledMMAINSA_8MMA_AtomIJNSA_10MMA_TraitsINSA_25SM100_MMA_F8F6F4_2x1SM_SSEJSL_SL_fSH_SH_NSA_17integral_constantINSA_4UMMA5MajorELSS_0EEENSQ_ISS_LSS_1EEENSQ_INSR_7ScaleInELSV_0EEESW_EEEEEENSA_6LayoutINSB_IJSE_SE_SE_EEENSB_IJNSC_ILi0EEES11_S11_EEEEENSB_IJNSA_10UnderscoreES14_S14_EEEEENS7_6detail27Sm100ImplicitGemmTileTraitsINSA_25SM100_TMA_2SM_LOAD_IM2COLENSA_14ComposedLayoutINSA_7SwizzleILi2ELi4ELi3EEENSA_18smem_ptr_flag_bitsILi8EEENSZ_INSB_IJNSC_ILi8EEESI_EEENSB_IJSI_SE_EEEEEEEvEENS18_INSA_18SM100_TMA_2SM_LOADENS1A_IS1C_S1E_NSZ_INSB_IJSI_S1F_EEENSB_IJSE_SI_EEEEEEEvEEEENS_8epilogue10collective18CollectiveEpilogueINS1S_23Sm100TmaWarpSpecializedILi2ELi2ELi32ELb0ELb0EEEJNSB_IJSI_SH_SJ_EEENSB_IJNSZ_ISI_SE_EENSZ_INSB_IJNSC_ILi32EEESD_EEES1N_EEEEESL_NSB_IJNSB_IJlllEEESE_S11_EEESL_S24_NS1S_6fusion15FusionCallbacksIS1W_NS25_17LinearCombinationISL_fSL_fLNS_15FloatRoundStyleE2EEES1X_S22_JEEENSA_5SM1004TMEM4LOAD26SM100_TMEM_LOAD_32dp32b32xENSA_20SM90_TMA_LOAD_IM2COLENS1A_INS1B_ILi1ELi4ELi3EEES1E_NSZ_INSB_IJS1F_S1Z_EEENSB_IJS1Z_SE_EEEEEEENSA_39AutoVectorizingCopyWithAssumedAlignmentILi128EEENSA_21SM90_TMA_STORE_IM2COLES2K_S2M_S2M_EEEvvEEEEvNT_6ParamsE)
        /*0d24*/ 	.short	0x0380
        /*0d26*/ 	.short	0x0800


	//----- nvinfo : EIATTR_SW_WAR
	.align		4
.L_55:
        /*0d28*/ 	.byte	0x04, 0x36
        /*0d2a*/ 	.short	(.L_57 - .L_56)
.L_56:
        /*0d2c*/ 	.word	0x00000008
.L_57:


//--------------------- .nv.callgraph             --------------------------
	.section	.nv.callgraph,"",@"SHT_CUDA_CALLGRAPH"
	.align	4
	.sectionentsize	8
	.align		4
        /*0000*/ 	.word	0x00000000
	.align		4
        /*0004*/ 	.word	0xffffffff
	.align		4
        /*0008*/ 	.word	index@(_ZN7cutlass13device_kernelINS_4conv6kernel13ConvUniversalINS1_16ConvProblemShapeILNS1_8OperatorE1ELi2EEENS1_10collective14CollectiveConvINS1_47MainloopSm100TmaUmmaWarpSpecializedImplicitGemmILS5_1ELi26ELi2ELi1ELi2EN4cute5tupleIJNSA_1CILi2EEENSC_ILi1EEESE_EEEEENSB_IJNSC_ILi128EEESH_NSB_IJNSC_ILi64EEEEEEEEENS_12float_e4m3_tESL_NSA_8TiledMMAINSA_8MMA_AtomIJNSA_10MMA_TraitsINSA_25SM100_MMA_F8F6F4_2x1SM_SSEJSL_SL_fSH_SH_NSA_17integral_constantINSA_4UMMA5MajorELSS_0EEENSQ_ISS_LSS_1EEENSQ_INSR_7ScaleInELSV_0EEESW_EEEEEENSA_6LayoutINSB_IJSE_SE_SE_EEENSB_IJNSC_ILi0EEES11_S11_EEEEENSB_IJNSA_10UnderscoreES14_S14_EEEEENS7_6detail27Sm100ImplicitGemmTileTraitsINSA_25SM100_TMA_2SM_LOAD_IM2COLENSA_14ComposedLayoutINSA_7SwizzleILi2ELi4ELi3EEENSA_18smem_ptr_flag_bitsILi8EEENSZ_INSB_IJNSC_ILi8EEESI_EEENSB_IJSI_SE_EEEEEEEvEENS18_INSA_18SM100_TMA_2SM_LOADENS1A_IS1C_S1E_NSZ_INSB_IJSI_S1F_EEENSB_IJSE_SI_EEEEEEEvEEEENS_8epilogue10collective18CollectiveEpilogueINS1S_23Sm100TmaWarpSpecializedILi2ELi2ELi32ELb0ELb0EEEJNSB_IJSI_SH_SJ_EEENSB_IJNSZ_ISI_SE_EENSZ_INSB_IJNSC_ILi32EEESD_EEES1N_EEEEESL_NSB_IJNSB_IJlllEEESE_S11_EEESL_S24_NS1S_6fusion15FusionCallbacksIS1W_NS25_17LinearCombinationISL_fSL_fLNS_15FloatRoundStyleE2EEES1X_S22_JEEENSA_5SM1004TMEM4LOAD26SM100_TMEM_LOAD_32dp32b32xENSA_20SM90_TMA_LOAD_IM2COLENS1A_INS1B_ILi1ELi4ELi3EEES1E_NSZ_INSB_IJS1F_S1Z_EEENSB_IJS1Z_SE_EEEEEEENSA_39AutoVectorizingCopyWithAssumedAlignmentILi128EEENSA_21SM90_TMA_STORE_IM2COLES2K_S2M_S2M_EEEvvEEEEvNT_6ParamsE)
	.align		4
        /*000c*/ 	.word	index@(__assertfail)
	.align		4
        /*0010*/ 	.word	0x00000000
	.align		4
        /*0014*/ 	.word	0xfffffffe
	.align		4
        /*0018*/ 	.word	0x00000000
	.align		4
        /*001c*/ 	.word	0xfffffffd
	.align		4
        /*0020*/ 	.word	0x00000000
	.align		4
        /*0024*/ 	.word	0xfffffffc


//--------------------- .nv.constant4             --------------------------
	.section	.nv.constant4,"a",@progbits
	.align	8
	.align		8
.nv.constant4:
        /*0000*/ 	.dword	__assertfail
	.align		8
        /*0008*/ 	.dword	__unnamed_1
	.align		8
        /*0010*/ 	.dword	__unnamed_2
	.align		8
        /*0018*/ 	.dword	_ZN39_INTERNAL_f7e492ea_4_k_cu_623f28d0_42194cuda3std3__45__cpo5beginE
	.align		8
        /*0020*/ 	.dword	_ZN39_INTERNAL_f7e492ea_4_k_cu_623f28d0_42194cuda3std3__45__cpo3endE
	.align		8
        /*0028*/ 	.dword	_ZN39_INTERNAL_f7e492ea_4_k_cu_623f28d0_42194cuda3std3__45__cpo6cbeginE
	.align		8
        /*0030*/ 	.dword	_ZN39_INTERNAL_f7e492ea_4_k_cu_623f28d0_42194cuda3std3__45__cpo4cendE
	.align		8
        /*0038*/ 	.dword	_ZN39_INTERNAL_f7e492ea_4_k_cu_623f28d0_42194cuda3std3__441_GLOBAL__N__f7e492ea_4_k_cu_623f28d0_42196ignoreE
	.align		8
        /*0040*/ 	.dword	_ZN39_INTERNAL_f7e492ea_4_k_cu_623f28d0_42194cuda3std3__419piecewise_constructE
	.align		8
        /*0048*/ 	.dword	_ZN39_INTERNAL_f7e492ea_4_k_cu_623f28d0_42194cuda3std3__48in_placeE
	.align		8
        /*0050*/ 	.dword	_ZN39_INTERNAL_f7e492ea_4_k_cu_623f28d0_42194cuda3std6ranges3__45__cpo4swapE
	.align		8
        /*0058*/ 	.dword	_ZN39_INTERNAL_f7e492ea_4_k_cu_623f28d0_42194cuda3std6ranges3__45__cpo9iter_moveE
	.align		8
        /*0060*/ 	.dword	_ZN39_INTERNAL_f7e492ea_4_k_cu_623f28d0_42194cute7productE
	.align		8
        /*0068*/ 	.dword	_ZN39_INTERNAL_f7e492ea_4_k_cu_623f28d0_42194cute1_E
	.align		8
        /*0070*/ 	.dword	$str$27
	.align		8
        /*0078*/ 	.dword	$str$28
	.align		8
        /*0080*/ 	.dword	$str$29
	.align		8
        /*0088*/ 	.dword	$str$30


//--------------------- .text._ZN7cutlass13device_kernelINS_4conv6kernel13ConvUniversalINS1_16ConvProblemShapeILNS1_8OperatorE1ELi2EEENS1_10collective14CollectiveConvINS1_47MainloopSm100TmaUmmaWarpSpecializedImplicitGemmILS5_1ELi26ELi2ELi1ELi2EN4cute5tupleIJNSA_1CILi2EEENSC_ILi1EEESE_EEEEENSB_IJNSC_ILi128EEESH_NSB_IJNSC_ILi64EEEEEEEEENS_12float_e4m3_tESL_NSA_8TiledMMAINSA_8MMA_AtomIJNSA_10MMA_TraitsINSA_25SM100_MMA_F8F6F4_2x1SM_SSEJSL_SL_fSH_SH_NSA_17integral_constantINSA_4UMMA5MajorELSS_0EEENSQ_ISS_LSS_1EEENSQ_INSR_7ScaleInELSV_0EEESW_EEEEEENSA_6LayoutINSB_IJSE_SE_SE_EEENSB_IJNSC_ILi0EEES11_S11_EEEEENSB_IJNSA_10UnderscoreES14_S14_EEEEENS7_6detail27Sm100ImplicitGemmTileTraitsINSA_25SM100_TMA_2SM_LOAD_IM2COLENSA_14ComposedLayoutINSA_7SwizzleILi2ELi4ELi3EEENSA_18smem_ptr_flag_bitsILi8EEENSZ_INSB_IJNSC_ILi8EEESI_EEENSB_IJSI_SE_EEEEEEEvEENS18_INSA_18SM100_TMA_2SM_LOADENS1A_IS1C_S1E_NSZ_INSB_IJSI_S1F_EEENSB_IJSE_SI_EEEEEEEvEEEENS_8epilogue10collective18CollectiveEpilogueINS1S_23Sm100TmaWarpSpecializedILi2ELi2ELi32ELb0ELb0EEEJNSB_IJSI_SH_SJ_EEENSB_IJNSZ_ISI_SE_EENSZ_INSB_IJNSC_ILi32EEESD_EEES1N_EEEEESL_NSB_IJNSB_IJlllEEESE_S11_EEESL_S24_NS1S_6fusion15FusionCallbacksIS1W_NS25_17LinearCombinationISL_fSL_fLNS_15FloatRoundStyleE2EEES1X_S22_JEEENSA_5SM1004TMEM4LOAD26SM100_TMEM_LOAD_32dp32b32xENSA_20SM90_TMA_LOAD_IM2COLENS1A_INS1B_ILi1ELi4ELi3EEES1E_NSZ_INSB_IJS1F_S1Z_EEENSB_IJS1Z_SE_EEEEEEENSA_39AutoVectorizingCopyWithAssumedAlignmentILi128EEENSA_21SM90_TMA_STORE_IM2COLES2K_S2M_S2M_EEEvvEEEEvNT_6ParamsE --------------------------
	.section	.text._ZN7cutlass13device_kernelINS_4conv6kernel13ConvUniversalINS1_16ConvProblemShapeILNS1_8OperatorE1ELi2EEENS1_10collective14CollectiveConvINS1_47MainloopSm100TmaUmmaWarpSpecializedImplicitGemmILS5_1ELi26ELi2ELi1ELi2EN4cute5tupleIJNSA_1CILi2EEENSC_ILi1EEESE_EEEEENSB_IJNSC_ILi128EEESH_NSB_IJNSC_ILi64EEEEEEEEENS_12float_e4m3_tESL_NSA_8TiledMMAINSA_8MMA_AtomIJNSA_10MMA_TraitsINSA_25SM100_MMA_F8F6F4_2x1SM_SSEJSL_SL_fSH_SH_NSA_17integral_constantINSA_4UMMA5MajorELSS_0EEENSQ_ISS_LSS_1EEENSQ_INSR_7ScaleInELSV_0EEESW_EEEEEENSA_6LayoutINSB_IJSE_SE_SE_EEENSB_IJNSC_ILi0EEES11_S11_EEEEENSB_IJNSA_10UnderscoreES14_S14_EEEEENS7_6detail27Sm100ImplicitGemmTileTraitsINSA_25SM100_TMA_2SM_LOAD_IM2COLENSA_14ComposedLayoutINSA_7SwizzleILi2ELi4ELi3EEENSA_18smem_ptr_flag_bitsILi8EEENSZ_INSB_IJNSC_ILi8EEESI_EEENSB_IJSI_SE_EEEEEEEvEENS18_INSA_18SM100_TMA_2SM_LOADENS1A_IS1C_S1E_NSZ_INSB_IJSI_S1F_EEENSB_IJSE_SI_EEEEEEEvEEEENS_8epilogue10collective18CollectiveEpilogueINS1S_23Sm100TmaWarpSpecializedILi2ELi2ELi32ELb0ELb0EEEJNSB_IJSI_SH_SJ_EEENSB_IJNSZ_ISI_SE_EENSZ_INSB_IJNSC_ILi32EEESD_EEES1N_EEEEESL_NSB_IJNSB_IJlllEEESE_S11_EEESL_S24_NS1S_6fusion15FusionCallbacksIS1W_NS25_17LinearCombinationISL_fSL_fLNS_15FloatRoundStyleE2EEES1X_S22_JEEENSA_5SM1004TMEM4LOAD26SM100_TMEM_LOAD_32dp32b32xENSA_20SM90_TMA_LOAD_IM2COLENS1A_INS1B_ILi1ELi4ELi3EEES1E_NSZ_INSB_IJS1F_S1Z_EEENSB_IJS1Z_SE_EEEEEEENSA_39AutoVectorizingCopyWithAssumedAlignmentILi128EEENSA_21SM90_TMA_STORE_IM2COLES2K_S2M_S2M_EEEvvEEEEvNT_6ParamsE,"ax",@progbits
	.align	128
.text._ZN7cutlass13device_kernelINS_4conv6kernel13ConvUniversalINS1_16ConvProblemShapeILNS1_8OperatorE1ELi2EEENS1_10collective14CollectiveConvINS1_47MainloopSm100TmaUmmaWarpSpecializedImplicitGemmILS5_1ELi26ELi2ELi1ELi2EN4cute5tupleIJNSA_1CILi2EEENSC_ILi1EEESE_EEEEENSB_IJNSC_ILi128EEESH_NSB_IJNSC_ILi64EEEEEEEEENS_12float_e4m3_tESL_NSA_8TiledMMAINSA_8MMA_AtomIJNSA_10MMA_TraitsINSA_25SM100_MMA_F8F6F4_2x1SM_SSEJSL_SL_fSH_SH_NSA_17integral_constantINSA_4UMMA5MajorELSS_0EEENSQ_ISS_LSS_1EEENSQ_INSR_7ScaleInELSV_0EEESW_EEEEEENSA_6LayoutINSB_IJSE_SE_SE_EEENSB_IJNSC_ILi0EEES11_S11_EEEEENSB_IJNSA_10UnderscoreES14_S14_EEEEENS7_6detail27Sm100ImplicitGemmTileTraitsINSA_25SM100_TMA_2SM_LOAD_IM2COLENSA_14ComposedLayoutINSA_7SwizzleILi2ELi4ELi3EEENSA_18smem_ptr_flag_bitsILi8EEENSZ_INSB_IJNSC_ILi8EEESI_EEENSB_IJSI_SE_EEEEEEEvEENS18_INSA_18SM100_TMA_2SM_LOADENS1A_IS1C_S1E_NSZ_INSB_IJSI_S1F_EEENSB_IJSE_SI_EEEEEEEvEEEENS_8epilogue10collective18CollectiveEpilogueINS1S_23Sm100TmaWarpSpecializedILi2ELi2ELi32ELb0ELb0EEEJNSB_IJSI_SH_SJ_EEENSB_IJNSZ_ISI_SE_EENSZ_INSB_IJNSC_ILi32EEESD_EEES1N_EEEEESL_NSB_IJNSB_IJlllEEESE_S11_EEESL_S24_NS1S_6fusion15FusionCallbacksIS1W_NS25_17LinearCombinationISL_fSL_fLNS_15FloatRoundStyleE2EEES1X_S22_JEEENSA_5SM1004TMEM4LOAD26SM100_TMEM_LOAD_32dp32b32xENSA_20SM90_TMA_LOAD_IM2COLENS1A_INS1B_ILi1ELi4ELi3EEES1E_NSZ_INSB_IJS1F_S1Z_EEENSB_IJS1Z_SE_EEEEEEENSA_39AutoVectorizingCopyWithAssumedAlignmentILi128EEENSA_21SM90_TMA_STORE_IM2COLES2K_S2M_S2M_EEEvvEEEEvNT_6ParamsE:
        .type           _ZN7cutlass13device_kernelINS_4conv6kernel13ConvUniversalINS1_16ConvProblemShapeILNS1_8OperatorE1ELi2EEENS1_10collective14CollectiveConvINS1_47MainloopSm100TmaUmmaWarpSpecializedImplicitGemmILS5_1ELi26ELi2ELi1ELi2EN4cute5tupleIJNSA_1CILi2EEENSC_ILi1EEESE_EEEEENSB_IJNSC_ILi128EEESH_NSB_IJNSC_ILi64EEEEEEEEENS_12float_e4m3_tESL_NSA_8TiledMMAINSA_8MMA_AtomIJNSA_10MMA_TraitsINSA_25SM100_MMA_F8F6F4_2x1SM_SSEJSL_SL_fSH_SH_NSA_17integral_constantINSA_4UMMA5MajorELSS_0EEENSQ_ISS_LSS_1EEENSQ_INSR_7ScaleInELSV_0EEESW_EEEEEENSA_6LayoutINSB_IJSE_SE_SE_EEENSB_IJNSC_ILi0EEES11_S11_EEEEENSB_IJNSA_10UnderscoreES14_S14_EEEEENS7_6detail27Sm100ImplicitGemmTileTraitsINSA_25SM100_TMA_2SM_LOAD_IM2COLENSA_14ComposedLayoutINSA_7SwizzleILi2ELi4ELi3EEENSA_18smem_ptr_flag_bitsILi8EEENSZ_INSB_IJNSC_ILi8EEESI_EEENSB_IJSI_SE_EEEEEEEvEENS18_INSA_18SM100_TMA_2SM_LOADENS1A_IS1C_S1E_NSZ_INSB_IJSI_S1F_EEENSB_IJSE_SI_EEEEEEEvEEEENS_8epilogue10collective18CollectiveEpilogueINS1S_23Sm100TmaWarpSpecializedILi2ELi2ELi32ELb0ELb0EEEJNSB_IJSI_SH_SJ_EEENSB_IJNSZ_ISI_SE_EENSZ_INSB_IJNSC_ILi32EEESD_EEES1N_EEEEESL_NSB_IJNSB_IJlllEEESE_S11_EEESL_S24_NS1S_6fusion15FusionCallbacksIS1W_NS25_17LinearCombinationISL_fSL_fLNS_15FloatRoundStyleE2EEES1X_S22_JEEENSA_5SM1004TMEM4LOAD26SM100_TMEM_LOAD_32dp32b32xENSA_20SM90_TMA_LOAD_IM2COLENS1A_INS1B_ILi1ELi4ELi3EEES1E_NSZ_INSB_IJS1F_S1Z_EEENSB_IJS1Z_SE_EEEEEEENSA_39AutoVectorizingCopyWithAssumedAlignmentILi128EEENSA_21SM90_TMA_STORE_IM2COLES2K_S2M_S2M_EEEvvEEEEvNT_6ParamsE,@function
        .size           _ZN7cutlass13device_kernelINS_4conv6kernel13ConvUniversalINS1_16ConvProblemShapeILNS1_8OperatorE1ELi2EEENS1_10collective14CollectiveConvINS1_47MainloopSm100TmaUmmaWarpSpecializedImplicitGemmILS5_1ELi26ELi2ELi1ELi2EN4cute5tupleIJNSA_1CILi2EEENSC_ILi1EEESE_EEEEENSB_IJNSC_ILi128EEESH_NSB_IJNSC_ILi64EEEEEEEEENS_12float_e4m3_tESL_NSA_8TiledMMAINSA_8MMA_AtomIJNSA_10MMA_TraitsINSA_25SM100_MMA_F8F6F4_2x1SM_SSEJSL_SL_fSH_SH_NSA_17integral_constantINSA_4UMMA5MajorELSS_0EEENSQ_ISS_LSS_1EEENSQ_INSR_7ScaleInELSV_0EEESW_EEEEEENSA_6LayoutINSB_IJSE_SE_SE_EEENSB_IJNSC_ILi0EEES11_S11_EEEEENSB_IJNSA_10UnderscoreES14_S14_EEEEENS7_6detail27Sm100ImplicitGemmTileTraitsINSA_25SM100_TMA_2SM_LOAD_IM2COLENSA_14ComposedLayoutINSA_7SwizzleILi2ELi4ELi3EEENSA_18smem_ptr_flag_bitsILi8EEENSZ_INSB_IJNSC_ILi8EEESI_EEENSB_IJSI_SE_EEEEEEEvEENS18_INSA_18SM100_TMA_2SM_LOADENS1A_IS1C_S1E_NSZ_INSB_IJSI_S1F_EEENSB_IJSE_SI_EEEEEEEvEEEENS_8epilogue10collective18CollectiveEpilogueINS1S_23Sm100TmaWarpSpecializedILi2ELi2ELi32ELb0ELb0EEEJNSB_IJSI_SH_SJ_EEENSB_IJNSZ_ISI_SE_EENSZ_INSB_IJNSC_ILi32EEESD_EEES1N_EEEEESL_NSB_IJNSB_IJlllEEESE_S11_EEESL_S24_NS1S_6fusion15FusionCallbacksIS1W_NS25_17LinearCombinationISL_fSL_fLNS_15FloatRoundStyleE2EEES1X_S22_JEEENSA_5SM1004TMEM4LOAD26SM100_TMEM_LOAD_32dp32b32xENSA_20SM90_TMA_LOAD_IM2COLENS1A_INS1B_ILi1ELi4ELi3EEES1E_NSZ_INSB_IJS1F_S1Z_EEENSB_IJS1Z_SE_EEEEEEENSA_39AutoVectorizingCopyWithAssumedAlignmentILi128EEENSA_21SM90_TMA_STORE_IM2COLES2K_S2M_S2M_EEEvvEEEEvNT_6ParamsE,(.L_x_221 - _ZN7cutlass13device_kernelINS_4conv6kernel13ConvUniversalINS1_16ConvProblemShapeILNS1_8OperatorE1ELi2EEENS1_10collective14CollectiveConvINS1_47MainloopSm100TmaUmmaWarpSpecializedImplicitGemmILS5_1ELi26ELi2ELi1ELi2EN4cute5tupleIJNSA_1CILi2EEENSC_ILi1EEESE_EEEEENSB_IJNSC_ILi128EEESH_NSB_IJNSC_ILi64EEEEEEEEENS_12float_e4m3_tESL_NSA_8TiledMMAINSA_8MMA_AtomIJNSA_10MMA_TraitsINSA_25SM100_MMA_F8F6F4_2x1SM_SSEJSL_SL_fSH_SH_NSA_17integral_constantINSA_4UMMA5MajorELSS_0EEENSQ_ISS_LSS_1EEENSQ_INSR_7ScaleInELSV_0EEESW_EEEEEENSA_6LayoutINSB_IJSE_SE_SE_EEENSB_IJNSC_ILi0EEES11_S11_EEEEENSB_IJNSA_10UnderscoreES14_S14_EEEEENS7_6detail27Sm100ImplicitGemmTileTraitsINSA_25SM100_TMA_2SM_LOAD_IM2COLENSA_14ComposedLayoutINSA_7SwizzleILi2ELi4ELi3EEENSA_18smem_ptr_flag_bitsILi8EEENSZ_INSB_IJNSC_ILi8EEESI_EEENSB_IJSI_SE_EEEEEEEvEENS18_INSA_18SM100_TMA_2SM_LOADENS1A_IS1C_S1E_NSZ_INSB_IJSI_S1F_EEENSB_IJSE_SI_EEEEEEEvEEEENS_8epilogue10collective18CollectiveEpilogueINS1S_23Sm100TmaWarpSpecializedILi2ELi2ELi32ELb0ELb0EEEJNSB_IJSI_SH_SJ_EEENSB_IJNSZ_ISI_SE_EENSZ_INSB_IJNSC_ILi32EEESD_EEES1N_EEEEESL_NSB_IJNSB_IJlllEEESE_S11_EEESL_S24_NS1S_6fusion15FusionCallbacksIS1W_NS25_17LinearCombinationISL_fSL_fLNS_15FloatRoundStyleE2EEES1X_S22_JEEENSA_5SM1004TMEM4LOAD26SM100_TMEM_LOAD_32dp32b32xENSA_20SM90_TMA_LOAD_IM2COLENS1A_INS1B_ILi1ELi4ELi3EEES1E_NSZ_INSB_IJS1F_S1Z_EEENSB_IJS1Z_SE_EEEEEEENSA_39AutoVectorizingCopyWithAssumedAlignmentILi128EEENSA_21SM90_TMA_STORE_IM2COLES2K_S2M_S2M_EEEvvEEEEvNT_6ParamsE)
        .other          _ZN7cutlass13device_kernelINS_4conv6kernel13ConvUniversalINS1_16ConvProblemShapeILNS1_8OperatorE1ELi2EEENS1_10collective14CollectiveConvINS1_47MainloopSm100TmaUmmaWarpSpecializedImplicitGemmILS5_1ELi26ELi2ELi1ELi2EN4cute5tupleIJNSA_1CILi2EEENSC_ILi1EEESE_EEEEENSB_IJNSC_ILi128EEESH_NSB_IJNSC_ILi64EEEEEEEEENS_12float_e4m3_tESL_NSA_8TiledMMAINSA_8MMA_AtomIJNSA_10MMA_TraitsINSA_25SM100_MMA_F8F6F4_2x1SM_SSEJSL_SL_fSH_SH_NSA_17integral_constantINSA_4UMMA5MajorELSS_0EEENSQ_ISS_LSS_1EEENSQ_INSR_7ScaleInELSV_0EEESW_EEEEEENSA_6LayoutINSB_IJSE_SE_SE_EEENSB_IJNSC_ILi0EEES11_S11_EEEEENSB_IJNSA_10UnderscoreES14_S14_EEEEENS7_6detail27Sm100ImplicitGemmTileTraitsINSA_25SM100_TMA_2SM_LOAD_IM2COLENSA_14ComposedLayoutINSA_7SwizzleILi2ELi4ELi3EEENSA_18smem_ptr_flag_bitsILi8EEENSZ_INSB_IJNSC_ILi8EEESI_EEENSB_IJSI_SE_EEEEEEEvEENS18_INSA_18SM100_TMA_2SM_LOADENS1A_IS1C_S1E_NSZ_INSB_IJSI_S1F_EEENSB_IJSE_SI_EEEEEEEvEEEENS_8epilogue10collective18CollectiveEpilogueINS1S_23Sm100TmaWarpSpecializedILi2ELi2ELi32ELb0ELb0EEEJNSB_IJSI_SH_SJ_EEENSB_IJNSZ_ISI_SE_EENSZ_INSB_IJNSC_ILi32EEESD_EEES1N_EEEEESL_NSB_IJNSB_IJlllEEESE_S11_EEESL_S24_NS1S_6fusion15FusionCallbacksIS1W_NS25_17LinearCombinationISL_fSL_fLNS_15FloatRoundStyleE2EEES1X_S22_JEEENSA_5SM1004TMEM4LOAD26SM100_TMEM_LOAD_32dp32b32xENSA_20SM90_TMA_LOAD_IM2COLENS1A_INS1B_ILi1ELi4ELi3EEES1E_NSZ_INSB_IJS1F_S1Z_EEENSB_IJS1Z_SE_EEEEEEENSA_39AutoVectorizingCopyWithAssumedAlignmentILi128EEENSA_21SM90_TMA_STORE_IM2COLES2K_S2M_S2M_EEEvvEEEEvNT_6ParamsE,@"STO_CUDA_ENTRY STV_DEFAULT"
_ZN7cutlass13device_kernelINS_4conv6kernel13ConvUniversalINS1_16ConvProblemShapeILNS1_8OperatorE1ELi2EEENS1_10collective14CollectiveConvINS1_47MainloopSm100TmaUmmaWarpSpecializedImplicitGemmILS5_1ELi26ELi2ELi1ELi2EN4cute5tupleIJNSA_1CILi2EEENSC_ILi1EEESE_EEEEENSB_IJNSC_ILi128EEESH_NSB_IJNSC_ILi64EEEEEEEEENS_12float_e4m3_tESL_NSA_8TiledMMAINSA_8MMA_AtomIJNSA_10MMA_TraitsINSA_25SM100_MMA_F8F6F4_2x1SM_SSEJSL_SL_fSH_SH_NSA_17integral_constantINSA_4UMMA5MajorELSS_0EEENSQ_ISS_LSS_1EEENSQ_INSR_7ScaleInELSV_0EEESW_EEEEEENSA_6LayoutINSB_IJSE_SE_SE_EEENSB_IJNSC_ILi0EEES11_S11_EEEEENSB_IJNSA_10UnderscoreES14_S14_EEEEENS7_6detail27Sm100ImplicitGemmTileTraitsINSA_25SM100_TMA_2SM_LOAD_IM2COLENSA_14ComposedLayoutINSA_7SwizzleILi2ELi4ELi3EEENSA_18smem_ptr_flag_bitsILi8EEENSZ_INSB_IJNSC_ILi8EEESI_EEENSB_IJSI_SE_EEEEEEEvEENS18_INSA_18SM100_TMA_2SM_LOADENS1A_IS1C_S1E_NSZ_INSB_IJSI_S1F_EEENSB_IJSE_SI_EEEEEEEvEEEENS_8epilogue10collective18CollectiveEpilogueINS1S_23Sm100TmaWarpSpecializedILi2ELi2ELi32ELb0ELb0EEEJNSB_IJSI_SH_SJ_EEENSB_IJNSZ_ISI_SE_EENSZ_INSB_IJNSC_ILi32EEESD_EEES1N_EEEEESL_NSB_IJNSB_IJlllEEESE_S11_EEESL_S24_NS1S_6fusion15FusionCallbacksIS1W_NS25_17LinearCombinationISL_fSL_fLNS_15FloatRoundStyleE2EEES1X_S22_JEEENSA_5SM1004TMEM4LOAD26SM100_TMEM_LOAD_32dp32b32xENSA_20SM90_TMA_LOAD_IM2COLENS1A_INS1B_ILi1ELi4ELi3EEES1E_NSZ_INSB_IJS1F_S1Z_EEENSB_IJS1Z_SE_EEEEEEENSA_39AutoVectorizingCopyWithAssumedAlignmentILi128EEENSA_21SM90_TMA_STORE_IM2COLES2K_S2M_S2M_EEEvvEEEEvNT_6ParamsE:
[----:B------:R-:W1:Y:S01]  /*0000*/  LDC R1, c[0x0][0x37c] ;  /* 0x0000df00ff017b82 */ /* 0x000e620000000800 */
[----:B------:R-:W2:Y:S01]  /*0010*/  S2R R99, SR_TID.X ;  /* 0x0000000000637919 */ /* 0x000ea20000002100 */
[----:B------:R-:W3:Y:S06]  /*0020*/  LDCU.64 UR8, c[0x0][0x890] ;  /* 0x00011200ff0877ac */ /* 0x000eec0008000a00 */
[----:B------:R-:W4:Y:S01]  /*0030*/  S2UR UR45, SR_CgaCtaId ;  /* 0x00000000002d79c3 */ /* 0x000f220000008800 */
[----:B-1----:R-:W-:Y:S01]  /*0040*/  VIADD R1, R1, 0xfffffff8 ;  /* 0xfffffff801017836 */ /* 0x002fe20000000000 */
[----:B------:R-:W-:-:S02]  /*0050*/  PRMT R86, RZ, 0x7610, R86 ;  /* 0x00007610ff567816 */ /* 0x000fc40000000056 */
[----:B------:R-:W-:Y:S02]  /*0060*/  ELECT P1, URZ, PT ;  /* 0x0000000000ff782f */ /* 0x000fe40003820000 */
[----:B------:R-:W-:Y:S01]  /*0070*/  R2UR UR43, R1 ;  /* 0x00000000012b72ca */ /* 0x000fe200000e0000 */
[----:B---3--:R-:W-:-:S04]  /*0080*/  UISETP.NE.U32.AND UP0, UPT, UR8, URZ, UPT ;  /* 0x000000ff0800728c */ /* 0x008fc8000bf05070 */
[----:B------:R-:W-:Y:S02]  /*0090*/  UISETP.NE.AND.EX UP0, UPT, UR9, URZ, UPT, UP0 ;  /* 0x000000ff0900728c */ /* 0x000fe4000bf05300 */
[----:B----4-:R-:W-:Y:S02]  /*00a0*/  ULOP3.LUT UR31, UR45, 0x1, URZ, 0xc0, !UPT ;  /* 0x000000012d1f7892 */ /* 0x010fe4000f8ec0ff */
[----:B------:R-:W-:Y:S01]  /*00b0*/  ULOP3.LUT UR30, UR45, 0x1, URZ, 0x3c, !UPT ;  /* 0x000000012d1e7892 */ /* 0x000fe2000f8e3cff */
[----:B--2---:R-:W-:-:S05]  /*00c0*/  SHF.R.U32.HI R87, RZ, 0x5, R99 ;  /* 0x00000005ff577819 */ /* 0x004fca0000011663 */
[----:B------:R-:W1:Y:S02]  /*00d0*/  SHFL.IDX PT, R0, R87, RZ, 0x1f ;  /* 0x00001fff57007589 */ /* 0x000e6400000e0000 */
[----:B-1----:R-:W-:Y:S01]  /*00e0*/  R2UR UR18, R0 ;  /* 0x00000000001272ca */ /* 0x002fe200000e0000 */
[----:B------:R-:W-:-:S14]  /*00f0*/  BRA.U UP0, `(.L_x_0) ;  /* 0x0000000100307547 */ /* 0x000fdc000b800000 */
[----:B------:R-:W1:Y:S02]  /*0100*/  LDCU.64 UR4, c[0x0][0x888] ;  /* 0x00011100ff0477ac */ /* 0x000e640008000a00 */
[----:B-1----:R-:W-:-:S04]  /*0110*/  UISETP.NE.U32.AND UP0, UPT, UR4, URZ, UPT ;  /* 0x000000ff0400728c */ /* 0x002fc8000bf05070 */
[----:B------:R-:W-:-:S09]  /*0120*/  UISETP.NE.AND.EX UP0, UPT, UR5, URZ, UPT, UP0 ;  /* 0x000000ff0500728c */ /* 0x000fd2000bf05300 */
[----:B------:R-:W-:Y:S05]  /*0130*/  BRA.U !UP0, `(.L_x_1) ;  /* 0x0000000108147547 */ /* 0x000fea000b800000 */
[----:B------:R-:W1:Y:S01]  /*0140*/  LDC.64 R2, c[0x0][0x888] ;  /* 0x00022200ff027b82 */ /* 0x000e620000000a00 */
[----:B------:R-:W1:Y:S02]  /*0150*/  LDCU.64 UR4, c[0x0][0x358] ;  /* 0x00006b00ff0477ac */ /* 0x000e640008000a00 */
[----:B-1----:R1:W5:Y:S01]  /*0160*/  LDG.E R41, desc[UR4][R2.64] ;  /* 0x0000000402297981 */ /* 0x002362000c1e1900 */
[----:B------:R-:W-:Y:S01]  /*0170*/  HFMA2 R86, -RZ, RZ, 0, 5.9604644775390625e-08 ;  /* 0x00000001ff567431 */ /* 0x000fe200000001ff */
[----:B------:R-:W-:Y:S05]  /*0180*/  BRA `(.L_x_0) ;  /* 0x00000000000c7947 */ /* 0x000fea0003800000 */
.L_x_1:
[----:B------:R-:W1:Y:S01]  /*0190*/  LDCU UR4, c[0x0][0x880] ;  /* 0x00011000ff0477ac */ /* 0x000e620008000800 */
[----:B------:R-:W-:Y:S01]  /*01a0*/  HFMA2 R86, -RZ, RZ, 0, 5.9604644775390625e-08 ;  /* 0x00000001ff567431 */ /* 0x000fe200000001ff */
[----:B-1----:R-:W-:-:S07]  /*01b0*/  MOV R41, UR4 ;  /* 0x0000000400297c02 */ /* 0x002fce0008000f00 */
.L_x_0:
[----:B------:R-:W2:Y:S02]  /*01c0*/  LDCU.64 UR4, c[0x0][0x8b0] ;  /* 0x00011600ff0477ac */ /* 0x000ea40008000a00 */
[----:B--2---:R-:W-:-:S04]  /*01d0*/  UISETP.NE.U32.AND UP0, UPT, UR4, URZ, UPT ;  /* 0x000000ff0400728c */ /* 0x004fc8000bf05070 */
[----:B------:R-:W-:-:S09]  /*01e0*/  UISETP.NE.AND.EX UP0, UPT, UR5, URZ, UPT, UP0 ;  /* 0x000000ff0500728c */ /* 0x000fd2000bf05300 */
[----:B------:R-:W-:Y:S05]  /*01f0*/  BRA.U UP0, `(.L_x_2) ;  /* 0x0000000100287547 */ /* 0x000fea000b800000 */
[----:B------:R-:W2:Y:S02]  /*0200*/  LDCU.64 UR4, c[0x0][0x8a8] ;  /* 0x00011500ff0477ac */ /* 0x000ea40008000a00 */
[----:B--2---:R-:W-:-:S04]  /*0210*/  UISETP.NE.U32.AND UP0, UPT, UR4, URZ, UPT ;  /* 0x000000ff0400728c */ /* 0x004fc8000bf05070 */
[----:B------:R-:W-:-:S09]  /*0220*/  UISETP.NE.AND.EX UP0, UPT, UR5, URZ, UPT, UP0 ;  /* 0x000000ff0500728c */ /* 0x000fd2000bf05300 */
[----:B------:R-:W-:Y:S05]  /*0230*/  BRA.U !UP0, `(.L_x_3) ;  /* 0x0000000108107547 */ /* 0x000fea000b800000 */
[----:B------:R-:W2:Y:S01]  /*0240*/  LDC.64 R38, c[0x0][0x8a8] ;  /* 0x00022a00ff267b82 */ /* 0x000ea20000000a00 */
[----:B------:R-:W2:Y:S02]  /*0250*/  LDCU.64 UR4, c[0x0][0x358] ;  /* 0x00006b00ff0477ac */ /* 0x000ea40008000a00 */
[----:B--2---:R2:W5:Y:S01]  /*0260*/  LDG.E R38, desc[UR4][R38.64] ;  /* 0x0000000426267981 */ /* 0x004562000c1e1900 */
[----:B------:R-:W-:Y:S05]  /*0270*/  BRA `(.L_x_2) ;  /* 0x0000000000087947 */ /* 0x000fea0003800000 */
.L_x_3:
[----:B------:R-:W2:Y:S02]  /*0280*/  LDCU UR4, c[0x0][0x8a0] ;  /* 0x00011400ff0477ac */ /* 0x000ea40008000800 */
[----:B--2---:R-:W-:Y:S02]  /*0290*/  MOV R38, UR4 ;  /* 0x0000000400267c02 */ /* 0x004fe40008000f00 */
.L_x_2:
[----:B------:R-:W-:Y:S01]  /*02a0*/  IMAD.U32 R0, RZ, RZ, UR18 ;  /* 0x00000012ff007e24 */ /* 0x000fe2000f8e00ff */
[----:B------:R-:W-:Y:S04]  /*02b0*/  BSSY.RECONVERGENT B0, `(.L_x_4) ;  /* 0x000000c000007945 */ /* 0x000fe80003800200 */
[C---:B------:R-:W-:Y:S02]  /*02c0*/  ISETP.NE.OR P2, PT, R0.reuse, 0x1, !P1 ;  /* 0x000000010000780c */ /* 0x040fe40004f45670 */
[----:B------:R-:W-:-:S11]  /*02d0*/  ISETP.NE.OR P0, PT, R0, 0x3, !P1 ;  /* 0x000000030000780c */ /* 0x000fd60004f05670 */
[----:B------:R-:W-:Y:S05]  /*02e0*/  @P2 BRA `(.L_x_5) ;  /* 0x0000000000202947 */ /* 0x000fea0003800000 */
[----:B------:R-:W3:Y:S02]  /*02f0*/  LDCU.64 UR4, c[0x0][0x348] ;  /* 0x00006900ff0477ac */ /* 0x000ee40008000a00 */
[----:B---3--:R-:W-:Y:S02]  /*0300*/  UIADD3 UR6, UP1, UPT, UR4, 0x80, URZ ;  /* 0x0000008004067890 */ /* 0x008fe4000ff3e0ff */
[----:B------:R-:W-:Y:S02]  /*0310*/  UIADD3 UR4, UP0, UPT, UR4, 0x180, URZ ;  /* 0x0000018004047890 */ /* 0x000fe4000ff1e0ff */
[----:B------:R-:W-:Y:S02]  /*0320*/  UIADD3.X UR7, UPT, UPT, URZ, UR5, URZ, UP1, !UPT ;  /* 0x00000005ff077290 */ /* 0x000fe40008ffe4ff */
[----:B------:R-:W-:-:S07]  /*0330*/  UIADD3.X UR5, UPT, UPT, URZ, UR5, URZ, UP0, !UPT ;  /* 0x00000005ff057290 */ /* 0x000fce00087fe4ff */
[----:B------:R3:W-:Y:S02]  /*0340*/  UTMACCTL.PF [UR6] ;  /* 0x00000000060079b9 */ /* 0x0007e40008040000 */
[----:B------:R3:W-:Y:S02]  /*0350*/  UTMACCTL.PF [UR4] ;  /* 0x00000000040079b9 */ /* 0x0007e40008040000 */
[----:B---3--:R-:W-:Y:S01]  /*0360*/  NOP ;  /* 0x0000000000007918 */ /* 0x008fe20000000000 */
.L_x_5:
[----:B------:R-:W-:Y:S05]  /*0370*/  BSYNC.RECONVERGENT B0 ;  /* 0x0000000000007941 */ /* 0x000fea0003800200 */
.L_x_4:
[----:B------:R-:W-:Y:S04]  /*0380*/  BSSY.RECONVERGENT B0, `(.L_x_6) ;  /* 0x000000a000007945 */ /* 0x000fe80003800200 */
        /* <DEDUP_REMOVED lines=9> */
.L_x_7:
[----:B------:R-:W-:Y:S05]  /*0420*/  BSYNC.RECONVERGENT B0 ;  /* 0x0000000000007941 */ /* 0x000fea0003800200 */
.L_x_6:
[----:B------:R-:W3:Y:S01]  /*0430*/  LDCU.64 UR4, c[0x0][0x888] ;  /* 0x00011100ff0477ac */ /* 0x000ee20008000a00 */
[----:B------:R-:W-:Y:S02]  /*0440*/  UISETP.EQ.U32.AND UP2, UPT, UR8, URZ, UPT ;  /* 0x000000ff0800728c */ /* 0x000fe4000bf42070 */
[----:B------:R-:W-:Y:S02]  /*0450*/  UPLOP3.LUT UP3, UPT, UPT, UPT, UPT, 0x80, 0x8 ;  /* 0x000000000008789c */ /* 0x000fe40003f6f070 */
[----:B---3--:R-:W-:-:S04]  /*0460*/  UISETP.NE.U32.AND UP0, UPT, UR4, URZ, UPT ;  /* 0x000000ff0400728c */ /* 0x008fc8000bf05070 */
[----:B------:R-:W-:-:S04]  /*0470*/  UISETP.NE.AND.EX UP1, UPT, UR5, URZ, UPT, UP0 ;  /* 0x000000ff0500728c */ /* 0x000fc8000bf25300 */
[----:B------:R-:W-:-:S04]  /*0480*/  UISETP.EQ.OR.EX UP4, UPT, UR9, URZ, !UP1, UP2 ;  /* 0x000000ff0900728c */ /* 0x000fc8000cf82720 */
[----:B------:R-:W-:-:S06]  /*0490*/  UP2UR UR4, UPR, URZ, 0x10 ;  /* 0x00000010ff047883 */ /* 0x000fcc0008000000 */
[----:B------:R-:W-:Y:S01]  /*04a0*/  MOV R92, UR4 ;  /* 0x00000004005c7c02 */ /* 0x000fe20008000f00 */
[----:B------:R-:W-:Y:S06]  /*04b0*/  BRA.U !UP4, `(.L_x_8) ;  /* 0x000000010c207547 */ /* 0x000fec000b800000 */
[----:B------:R-:W-:Y:S01]  /*04c0*/  UISETP.NE.U32.AND UP2, UPT, UR8, URZ, UPT ;  /* 0x000000ff0800728c */ /* 0x000fe2000bf45070 */
[----:B-----5:R-:W-:Y:S01]  /*04d0*/  FSETP.NEU.AND P0, PT, R41, RZ, PT ;  /* 0x000000ff2900720b */ /* 0x020fe20003f0d000 */
[----:B------:R-:W-:Y:S02]  /*04e0*/  USEL UR4, URZ, 0xffffffff, UP1 ;  /* 0xffffffffff047887 */ /* 0x000fe40008800000 */
[----:B------:R-:W-:-:S10]  /*04f0*/  UISETP.NE.AND.EX UP2, UPT, UR9, URZ, UPT, UP2 ;  /* 0x000000ff0900728c */ /* 0x000fd4000bf45320 */
[----:B------:R-:W-:Y:S01]  /*0500*/  VOTEU.ANY UP0, P0 ;  /* 0x0000000000ff7886 */ /* 0x000fe20000000100 */
[----:B------:R-:W-:-:S04]  /*0510*/  @!UP2 USEL UR4, URZ, 0xffffffff, UP0 ;  /* 0xffffffffff04a887 */ /* 0x000fc80008000000 */
[----:B------:R-:W-:-:S04]  /*0520*/  ULOP3.LUT UR4, UR4, 0x1, URZ, 0xc0, !UPT ;  /* 0x0000000104047892 */ /* 0x000fc8000f8ec0ff */
[----:B------:R-:W-:-:S11]  /*0530*/  UISETP.NE.U32.AND UP3, UPT, UR4, 0x1, UPT ;  /* 0x000000010400788c */ /* 0x000fd6000bf65070 */
.L_x_8:
[----:B------:R-:W3:Y:S01]  /*0540*/  SHFL.IDX PT, R0, R87, RZ, 0x1f ;  /* 0x00001fff57007589 */ /* 0x000ee200000e0000 */
[----:B------:R-:W-:Y:S02]  /*0550*/  UISETP.NE.AND UP5, UPT, UR18, 0x2, UPT ;  /* 0x000000021200788c */ /* 0x000fe4000bfa5270 */
[----:B------:R-:W-:Y:S02]  /*0560*/  UISETP.NE.AND UP0, UPT, UR18, 0x2, UPT ;  /* 0x000000021200788c */ /* 0x000fe4000bf05270 */
[----:B------:R-:W-:Y:S02]  /*0570*/  UISETP.NE.OR UP2, UPT, UR31, URZ, UP5 ;  /* 0x000000ff1f00728c */ /* 0x000fe4000af45670 */
[----:B------:R-:W-:-:S04]  /*0580*/  USEL UR54, URZ, 0x1, UP0 ;  /* 0x00000001ff367887 */ /* 0x000fc80008000000 */
[----:B------:R-:W-:Y:S02]  /*0590*/  PLOP3.LUT P3, PT, P1, PT, UP2, 0xae, 0xea ;  /* 0x0000000000ea781c */ /* 0x000fe40000f6f52e */
[----:B---3--:R-:W-:-:S13]  /*05a0*/  ISETP.NE.AND P0, PT, R0, RZ, PT ;  /* 0x000000ff0000720c */ /* 0x008fda0003f05270 */
[----:B------:R-:W-:Y:S05]  /*05b0*/  @P0 BRA `(.L_x_9) ;  /* 0x0000000400000947 */ /* 0x000fea0003800000 */
[----:B------:R-:W-:Y:S01]  /*05c0*/  ELECT P0, URZ, PT ;  /* 0x0000000000ff782f */ /* 0x000fe20003800000 */
[----:B------:R-:W-:-:S12]  /*05d0*/  BSSY.RECONVERGENT B0, `(.L_x_9) ;  /* 0x000003e000007945 */ /* 0x000fd80003800200 */
[----:B------:R-:W-:Y:S05]  /*05e0*/  @!P0 BRA `(.L_x_10) ;  /* 0x0000000000f08947 */ /* 0x000fea0003800000 */
[----:B------:R-:W-:Y:S01]  /*05f0*/  UMOV UR4, 0x400 ;  /* 0x0000040000047882 */ /* 0x000fe20000000000 */
[----:B------:R-:W-:Y:S01]  /*0600*/  UMOV UR6, 0x1 ;  /* 0x0000000100067882 */ /* 0x000fe20000000000 */
[----:B------:R-:W-:Y:S02]  /*0610*/  ULEA UR4, UR45, UR4, 0x18 ;  /* 0x000000042d047291 */ /* 0x000fe4000f8ec0ff */
[----:B------:R-:W-:-:S04]  /*0620*/  UIADD3 UR6, UPT, UPT, -UR6, 0x100000, URZ ;  /* 0x0010000006067890 */ /* 0x000fc8000fffe1ff */
[----:B------:R-:W-:Y:S02]  /*0630*/  USHF.L.U32 UR7, UR6, 0xb, URZ ;  /* 0x0000000b06077899 */ /* 0x000fe400080006ff */
[----:B------:R-:W-:Y:S01]  /*0640*/  USHF.L.U32 UR6, UR6, 0x1, URZ ;  /* 0x0000000106067899 */ /* 0x000fe200080006ff */
[----:B------:R-:W3:Y:S11]  /*0650*/  FENCE.VIEW.ASYNC.S ;  /* 0x00000000000073c6 */ /* 0x000ef60000000000 */
[----:B---3--:R3:W4:Y:S01]  /*0660*/  SYNCS.EXCH.64 URZ, [UR4], UR6 ;  /* 0x0000000604ff75b2 */ /* 0x0087220008000100 */
[----:B------:R3:W1:Y:S01]  /*0670*/  SYNCS.EXCH.64 URZ, [UR4+0xd0], UR6 ;  /* 0x0000d00604ff75b2 */ /* 0x0006620008000100 */
        /* <DEDUP_REMOVED lines=49> */
[----:B------:R3:W1:Y:S02]  /*0990*/  SYNCS.EXCH.64 URZ, [UR4+0x198], UR6 ;  /* 0x0001980604ff75b2 */ /* 0x0006640008000100 */
[----:B---34-:R-:W-:Y:S01]  /*09a0*/  NOP ;  /* 0x0000000000007918 */ /* 0x018fe20000000000 */
.L_x_10:
[----:B------:R-:W-:Y:S05]  /*09b0*/  BSYNC.RECONVERGENT B0 ;  /* 0x0000000000007941 */ /* 0x000fea0003800200 */
.L_x_9:
[----:B------:R-:W3:Y:S01]  /*09c0*/  SHFL.IDX PT, R0, R87, RZ, 0x1f ;  /* 0x00001fff57007589 */ /* 0x000ee200000e0000 */
[----:B------:R-:W-:Y:S01]  /*09d0*/  NOP ;  /* 0x0000000000007918 */ /* 0x000fe20000000000 */
[----:B---3--:R-:W-:-:S13]  /*09e0*/  ISETP.NE.AND P0, PT, R0, 0x1, PT ;  /* 0x000000010000780c */ /* 0x008fda0003f05270 */
[----:B------:R-:W-:Y:S05]  /*09f0*/  @P0 BRA `(.L_x_11) ;  /* 0x0000000000440947 */ /* 0x000fea0003800000 */
[----:B------:R-:W-:Y:S01]  /*0a00*/  UMOV UR4, 0x400 ;  /* 0x0000040000047882 */ /* 0x000fe20000000000 */
[----:B------:R-:W-:Y:S01]  /*0a10*/  UMOV UR8, 0x20 ;  /* 0x0000002000087882 */ /* 0x000fe20000000000 */
[----:B------:R-:W-:Y:S01]  /*0a20*/  UMOV UR6, 0x80 ;  /* 0x0000008000067882 */ /* 0x000fe20000000000 */
[----:B------:R-:W-:Y:S02]  /*0a30*/  ULEA UR4, UR45, UR4, 0x18 ;  /* 0x000000042d047291 */ /* 0x000fe4000f8ec0ff */
[----:B------:R-:W-:-:S04]  /*0a40*/  UIADD3 UR8, UPT, UPT, -UR8, 0x100000, URZ ;  /* 0x0010000008087890 */ /* 0x000fc8000fffe1ff */
[----:B------:R-:W-:Y:S02]  /*0a50*/  USHF.L.U32 UR9, UR8, 0xb, URZ ;  /* 0x0000000b08097899 */ /* 0x000fe400080006ff */
[----:B------:R-:W-:Y:S02]  /*0a60*/  USHF.L.U32 UR8, UR8, 0x1, URZ ;  /* 0x0000000108087899 */ /* 0x000fe400080006ff */
[----:B------:R-:W-:-:S04]  /*0a70*/  UIADD3 UR6, UPT, UPT, -UR6, 0x100000, URZ ;  /* 0x0010000006067890 */ /* 0x000fc8000fffe1ff */
[----:B------:R-:W-:Y:S02]  /*0a80*/  USHF.L.U32 UR7, UR6, 0xb, URZ ;  /* 0x0000000b06077899 */ /* 0x000fe400080006ff */
[----:B------:R-:W-:Y:S01]  /*0a90*/  USHF.L.U32 UR6, UR6, 0x1, URZ ;  /* 0x0000000106067899 */ /* 0x000fe200080006ff */
[----:B------:R-:W-:Y:S01]  /*0aa0*/  ELECT P0, URZ, PT ;  /* 0x0000000000ff782f */ /* 0x000fe20003800000 */
[----:B------:R-:W3:Y:S02]  /*0ab0*/  FENCE.VIEW.ASYNC.S ;  /* 0x00000000000073c6 */ /* 0x000ee40000000000 */
[----:B---3--:R3:W4:Y:S08]  /*0ac0*/  SYNCS.EXCH.64 URZ, [UR4+0x1a0], UR8 ;  /* 0x0001a00804ff75b2 */ /* 0x0087300008000100 */
[----:B------:R3:W1:Y:S01]  /*0ad0*/  SYNCS.EXCH.64 URZ, [UR4+0x1b0], UR6 ;  /* 0x0001b00604ff75b2 */ /* 0x0006620008000100 */
[----:B------:R3:W1:Y:S01]  /*0ae0*/  SYNCS.EXCH.64 URZ, [UR4+0x1a8], UR8 ;  /* 0x0001a80804ff75b2 */ /* 0x0006620008000100 */
[----:B------:R3:W1:Y:S01]  /*0af0*/  SYNCS.EXCH.64 URZ, [UR4+0x1b8], UR6 ;  /* 0x0001b80604ff75b2 */ /* 0x0006620008000100 */
[----:B------:R-:W-:Y:S01]  /*0b00*/  NOP ;  /* 0x0000000000007918 */ /* 0x000fe20000000000 */
.L_x_11:
[----:B------:R-:W2:Y:S01]  /*0b10*/  SHFL.IDX PT, R0, R87, RZ, 0x1f ;  /* 0x00001fff57007589 */ /* 0x000ea200000e0000 */
[----:B------:R-:W-:Y:S01]  /*0b20*/  NOP ;  /* 0x0000000000007918 */ /* 0x000fe20000000000 */
[----:B--2---:R-:W-:-:S13]  /*0b30*/  ISETP.NE.AND P0, PT, R0, 0x3, PT ;  /* 0x000000030000780c */ /* 0x004fda0003f05270 */
[----:B------:R-:W-:Y:S05]  /*0b40*/  @P0 BRA `(.L_x_12) ;  /* 0x00000000002c0947 */ /* 0x000fea0003800000 */
[----:B---3--:R-:W-:Y:S01]  /*0b50*/  UMOV UR4, 0x400 ;  /* 0x0000040000047882 */ /* 0x008fe20000000000 */
[----:B------:R-:W-:Y:S01]  /*0b60*/  UMOV UR6, 0x20 ;  /* 0x0000002000067882 */ /* 0x000fe20000000000 */
[----:B------:R-:W-:Y:S02]  /*0b70*/  ULEA UR4, UR45, UR4, 0x18 ;  /* 0x000000042d047291 */ /* 0x000fe4000f8ec0ff */
[----:B------:R-:W-:-:S04]  /*0b80*/  UIADD3 UR6, UPT, UPT, -UR6, 0x100000, URZ ;  /* 0x0010000006067890 */ /* 0x000fc8000fffe1ff */
[----:B------:R-:W-:Y:S02]  /*0b90*/  USHF.L.U32 UR7, UR6, 0xb, URZ ;  /* 0x0000000b06077899 */ /* 0x000fe400080006ff */
[----:B------:R-:W-:Y:S01]  /*0ba0*/  USHF.L.U32 UR6, UR6, 0x1, URZ ;  /* 0x0000000106067899 */ /* 0x000fe200080006ff */
[----:B------:R-:W-:Y:S01]  /*0bb0*/  ELECT P0, URZ, PT ;  /* 0x0000000000ff782f */ /* 0x000fe20003800000 */
[----:B------:R-:W2:Y:S10]  /*0bc0*/  FENCE.VIEW.ASYNC.S ;  /* 0x00000000000073c6 */ /* 0x000eb40000000000 */
[----:B--2---:R2:W3:Y:S01]  /*0bd0*/  SYNCS.EXCH.64 URZ, [UR4+0x1c0], UR6 ;  /* 0x0001c00604ff75b2 */ /* 0x0044e20008000100 */
[----:B------:R2:W1:Y:S01]  /*0be0*/  SYNCS.EXCH.64 URZ, [UR4+0x1c8], UR6 ;  /* 0x0001c80604ff75b2 */ /* 0x0004620008000100 */
[----:B------:R-:W-:Y:S01]  /*0bf0*/  NOP ;  /* 0x0000000000007918 */ /* 0x000fe20000000000 */
.L_x_12:
[----:B------:R-:W4:Y:S01]  /*0c00*/  SHFL.IDX PT, R0, R87, RZ, 0x1f ;  /* 0x00001fff57007589 */ /* 0x000f2200000e0000 */
[----:B------:R-:W-:Y:S01]  /*0c10*/  NOP ;  /* 0x0000000000007918 */ /* 0x000fe20000000000 */
[----:B----4-:R-:W-:-:S13]  /*0c20*/  ISETP.NE.AND P0, PT, R0, 0x4, PT ;  /* 0x000000040000780c */ /* 0x010fda0003f05270 */
[----:B------:R-:W-:Y:S05]  /*0c30*/  @P0 BRA `(.L_x_13) ;  /* 0x0000000000400947 */ /* 0x000fea0003800000 */
[----:B--23--:R-:W-:Y:S01]  /*0c40*/  UMOV UR4, 0x1e0 ;  /* 0x000001e000047882 */ /* 0x00cfe20000000000 */
[----:B------:R-:W-:Y:S01]  /*0c50*/  UMOV UR6, 0x400 ;  /* 0x0000040000067882 */ /* 0x000fe20000000000 */
[----:B------:R-:W-:Y:S01]  /*0c60*/  USEL UR4, UR4, 0x1a0, UP3 ;  /* 0x000001a004047887 */ /* 0x000fe20009800000 */
        /* <DEDUP_REMOVED lines=9> */
[----:B------:R-:W2:Y:S02]  /*0d00*/  FENCE.VIEW.ASYNC.S ;  /* 0x00000000000073c6 */ /* 0x000ea40000000000 */
[----:B--2---:R4:W2:Y:S08]  /*0d10*/  SYNCS.EXCH.64 URZ, [UR6+0x1d0], UR8 ;  /* 0x0001d00806ff75b2 */ /* 0x0048b00008000100 */
[----:B------:R4:W3:Y:S02]  /*0d20*/  SYNCS.EXCH.64 URZ, [UR6+0x1d8], UR4 ;  /* 0x0001d80406ff75b2 */ /* 0x0008e40008000100 */
[----:B----4-:R-:W-:Y:S01]  /*0d30*/  NOP ;  /* 0x0000000000007918 */ /* 0x010fe20000000000 */
.L_x_13:
[----:B------:R-:W4:Y:S01]  /*0d40*/  SHFL.IDX PT, R0, R87, RZ, 0x1f ;  /* 0x00001fff57007589 */ /* 0x000f2200000e0000 */
[----:B------:R-:W-:Y:S01]  /*0d50*/  ISETP.NE.OR P1, PT, RZ, UR18, !P1 ;  /* 0x00000012ff007c0c */ /* 0x000fe2000cf25670 */
[----:B------:R-:W-:Y:S01]  /*0d60*/  NOP ;  /* 0x0000000000007918 */ /* 0x000fe20000000000 */
[----:B----4-:R-:W-:-:S13]  /*0d70*/  ISETP.NE.AND P0, PT, R0, 0x5, PT ;  /* 0x000000050000780c */ /* 0x010fda0003f05270 */
[----:B------:R-:W-:Y:S05]  /*0d80*/  @P0 BRA `(.L_x_14) ;  /* 0x0000000000440947 */ /* 0x000fea0003800000 */
[----:B--23--:R-:W-:Y:S01]  /*0d90*/  UMOV UR4, 0x400 ;  /* 0x0000040000047882 */ /* 0x00cfe20000000000 */
        /* <DEDUP_REMOVED lines=12> */
[----:B------:R4:W3:Y:S01]  /*0e60*/  SYNCS.EXCH.64 URZ, [UR4+0x1f0], UR8 ;  /* 0x0001f00804ff75b2 */ /* 0x0008e20008000100 */
[----:B------:R4:W1:Y:S01]  /*0e70*/  SYNCS.EXCH.64 URZ, [UR4+0x1e8], UR6 ;  /* 0x0001e80604ff75b2 */ /* 0x0008620008000100 */
[----:B------:R4:W1:Y:S02]  /*0e80*/  SYNCS.EXCH.64 URZ, [UR4+0x1f8], UR8 ;  /* 0x0001f80804ff75b2 */ /* 0x0008640008000100 */
[----:B----4-:R-:W-:Y:S01]  /*0e90*/  NOP ;  /* 0x0000000000007918 */ /* 0x010fe20000000000 */
.L_x_14:
[----:B------:R-:W-:Y:S01]  /*0ea0*/  VOTEU.ALL UP0, P1 ;  /* 0x0000000000ff7886 */ /* 0x000fe20000800000 */
[----:B--23--:R-:W-:Y:S01]  /*0eb0*/  UMOV UR4, 0x20 ;  /* 0x0000002000047882 */ /* 0x00cfe20000000000 */
[----:B------:R-:W2:Y:S01]  /*0ec0*/  LDCU UR7, c[0x0][0x36c] ;  /* 0x00006d80ff0777ac */ /* 0x000ea20008000800 */
[----:B------:R-:W-:Y:S01]  /*0ed0*/  NOP ;  /* 0x0000000000007918 */ /* 0x000fe20000000000 */
[----:B-1----:R-:W-:Y:S01]  /*0ee0*/  LOP3.LUT R3, R99, 0x1f, RZ, 0xc0, !PT ;  /* 0x0000001f63037812 */ /* 0x002fe200078ec0ff */
[----:B------:R-:W-:Y:S01]  /*0ef0*/  @!UP0 UMOV UR6, 0x400 ;  /* 0x0000040000068882 */ /* 0x000fe20000000000 */
[----:B------:R-:W-:-:S04]  /*0f00*/  @!UP0 UIADD3 UR4, UPT, UPT, -UR4, 0x100000, URZ ;  /* 0x0010000004048890 */ /* 0x000fc8000fffe1ff */
[----:B------:R-:W-:Y:S02]  /*0f10*/  @!UP0 USHF.L.U32 UR5, UR4, 0xb, URZ ;  /* 0x0000000b04058899 */ /* 0x000fe400080006ff */
[----:B------:R-:W-:Y:S02]  /*0f20*/  @!UP0 USHF.L.U32 UR4, UR4, 0x1, URZ ;  /* 0x0000000104048899 */ /* 0x000fe400080006ff */
[----:B------:R-:W-:Y:S01]  /*0f30*/  @!UP0 ULEA UR6, UR45, UR6, 0x18 ;  /* 0x000000062d068291 */ /* 0x000fe2000f8ec0ff */
[----:B------:R-:W-:Y:S01]  /*0f40*/  VOTEU.ALL UP0, P1 ;  /* 0x0000000000ff7886 */ /* 0x000fe20000800000 */
[----:B------:R-:W-:Y:S02]  /*0f50*/  UISETP.NE.AND UP4, UPT, UR18, URZ, UPT ;  /* 0x000000ff1200728c */ /* 0x000fe4000bf85270 */
[----:B--2---:R-:W-:Y:S01]  /*0f60*/  UISETP.EQ.U32.AND UP6, UPT, UR7, 0x1, UPT ;  /* 0x000000010700788c */ /* 0x004fe2000bfc2070 */
[----:B------:R-:W1:Y:S07]  /*0f70*/  FENCE.VIEW.ASYNC.S ;  /* 0x00000000000073c6 */ /* 0x000e6e0000000000 */
[----:B-1----:R1:W2:Y:S01]  /*0f80*/  @!UP0 SYNCS.EXCH.64 URZ, [UR6+0x200], UR4 ;  /* 0x0002000406ff85b2 */ /* 0x0022a20008000100 */
[----:B------:R-:W-:Y:S05]  /*0f90*/  BRA.U !UP6, `(.L_x_15) ;  /* 0x000000010e087547 */ /* 0x000fea000b800000 */
[----:B--2---:R-:W-:Y:S01]  /*0fa0*/  UCGABAR_ARV ;  /* 0x00000000000079c7 */ /* 0x004fe20008000000 */
[----:B------:R-:W-:Y:S05]  /*0fb0*/  BRA `(.L_x_16) ;  /* 0x0000000000047947 */ /* 0x000fea0003800000 */
.L_x_15:
[----:B--2---:R-:W-:Y:S01]  /*0fc0*/  NOP ;  /* 0x0000000000007918 */ /* 0x004fe20000000000 */
.L_x_16:
[----:B------:R-:W2:Y:S01]  /*0fd0*/  S2UR UR21, SR_CTAID.X ;  /* 0x00000000001579c3 */ /* 0x000ea20000002500 */
[----:B------:R-:W-:-:S05]  /*0fe0*/  CS2R.32 R91, SR_CgaSize ;  /* 0x00000000005b7805 */ /* 0x000fca0000008a00 */
[----:B------:R-:W-:-:S05]  /*0ff0*/  IMAD R91, R91, -0xa0, RZ ;  /* 0xffffff605b5b7824 */ /* 0x000fca00078e02ff */
[----:B-1----:R-:W-:-:S14]  /*1000*/  R2UR UR5, R91 ;  /* 0x000000005b0572ca */ /* 0x002fdc00000e0000 */
[----:B------:R-:W1:Y:S01]  /*1010*/  LDCU UR5, c[0x0][UR5+0x2b0] ;  /* 0x00005600050577ac */ /* 0x000e620008000800 */
[----:B------:R-:W-:-:S05]  /*1020*/  CS2R.32 R91, SR_CgaSize ;  /* 0x00000000005b7805 */ /* 0x000fca0000008a00 */
[----:B------:R-:W-:-:S05]  /*1030*/  IMAD R91, R91, -0xa0, RZ ;  /* 0xffffff605b5b7824 */ /* 0x000fca00078e02ff */
[----:B------:R-:W-:-:S14]  /*1040*/  R2UR UR4, R91 ;  /* 0x000000005b0472ca */ /* 0x000fdc00000e0000 */
[----:B------:R-:W3:Y:S01]  /*1050*/  LDCU UR4, c[0x0][UR4+0x2b4] ;  /* 0x00005680040477ac */ /* 0x000ee20008000800 */
[----:B------:R-:W4:Y:S01]  /*1060*/  S2UR UR20, SR_CTAID.Y ;  /* 0x00000000001479c3 */ /* 0x000f220000002600 */
[----:B------:R-:W-:-:S05]  /*1070*/  CS2R.32 R91, SR_CgaSize ;  /* 0x00000000005b7805 */ /* 0x000fca0000008a00 */
[----:B------:R-:W-:-:S05]  /*1080*/  IMAD R91, R91, -0xa0, RZ ;  /* 0xffffff605b5b7824 */ /* 0x000fca00078e02ff */
[----:B------:R-:W-:-:S14]  /*1090*/  R2UR UR7, R91 ;  /* 0x000000005b0772ca */ /* 0x000fdc00000e0000 */
[----:B------:R-:W3:Y:S01]  /*10a0*/  LDCU UR7, c[0x0][UR7+0x2a0] ;  /* 0x00005400070777ac */ /* 0x000ee20008000800 */
[----:B------:R-:W-:-:S05]  /*10b0*/  CS2R.32 R91, SR_CgaSize ;  /* 0x00000000005b7805 */ /* 0x000fca0000008a00 */
[----:B------:R-:W-:-:S05]  /*10c0*/  IMAD R91, R91, -0xa0, RZ ;  /* 0xffffff605b5b7824 */ /* 0x000fca00078e02ff */
[----:B------:R-:W-:-:S14]  /*10d0*/  R2UR UR8, R91 ;  /* 0x000000005b0872ca */ /* 0x000fdc00000e0000 */
[----:B------:R-:W3:Y:S01]  /*10e0*/  LDCU UR8, c[0x0][UR8+0x2a4] ;  /* 0x00005480080877ac */ /* 0x000ee20008000800 */
[----:B------:R-:W3:Y:S01]  /*10f0*/  LDCU UR19, c[0x0][0xb24] ;  /* 0x00016480ff1377ac */ /* 0x000ee20008000800 */
[----:B------:R-:W3:Y:S01]  /*1100*/  LDCU UR39, c[0x0][0xb24] ;  /* 0x00016480ff2777ac */ /* 0x000ee20008000800 */
[----:B--2---:R-:W-:Y:S01]  /*1110*/  I2FP.F32.U32 R2, UR21 ;  /* 0x0000001500027c45 */ /* 0x004fe20008201000 */
[----:B------:R-:W2:Y:S04]  /*1120*/  LDCU UR24, c[0x0][0xb30] ;  /* 0x00016600ff1877ac */ /* 0x000ea80008000800 */
[----:B-1----:R-:W-:Y:S01]  /*1130*/  FMUL R2, R2, UR5 ;  /* 0x0000000502027c20 */ /* 0x002fe20008400000 */
[----:B----4-:R-:W-:-:S05]  /*1140*/  I2FP.F32.U32 R0, UR20 ;  /* 0x0000001400007c45 */ /* 0x010fca0008201000 */
[----:B------:R-:W1:Y:S01]  /*1150*/  F2I.U32.TRUNC.NTZ R2, R2 ;  /* 0x0000000200027305 */ /* 0x000e62000020f000 */
[----:B---3--:R-:W-:-:S07]  /*1160*/  FMUL R0, R0, UR4 ;  /* 0x0000000400007c20 */ /* 0x008fce0008400000 */
[----:B------:R-:W3:Y:S01]  /*1170*/  F2I.U32.TRUNC.NTZ R0, R0 ;  /* 0x0000000000007305 */ /* 0x000ee2000020f000 */
[----:B-1----:R-:W-:Y:S02]  /*1180*/  R2UR UR4, R2 ;  /* 0x00000000020472ca */ /* 0x002fe400000e0000 */
[----:B------:R-:W-:Y:S02]  /*1190*/  PRMT R2, RZ, 0x7610, R2 ;  /* 0x00007610ff027816 */ /* 0x000fe40000000002 */
[----:B---3--:R-:W-:Y:S02]  /*11a0*/  R2UR UR6, R0 ;  /* 0x00000000000672ca */ /* 0x008fe400000e0000 */
[----:B------:R-:W-:-:S07]  /*11b0*/  PRMT R0, RZ, 0x7610, R0 ;  /* 0x00007610ff007816 */ /* 0x000fce0000000000 */
[----:B------:R-:W-:-:S04]  /*11c0*/  UIADD3 UR5, UPT, UPT, -UR4, URZ, URZ ;  /* 0x000000ff04057290 */ /* 0x000fc8000fffe1ff */
[----:B------:R-:W-:Y:S02]  /*11d0*/  UIMAD UR5, UR7, UR5, UR21 ;  /* 0x00000005070572a4 */ /* 0x000fe4000f8e0215 */
[----:B------:R-:W-:-:S04]  /*11e0*/  UIADD3 UR4, UPT, UPT, -UR6, URZ, URZ ;  /* 0x000000ff06047290 */ /* 0x000fc8000fffe1ff */
[----:B------:R-:W-:Y:S01]  /*11f0*/  IMAD.U32 R91, RZ, RZ, UR5 ;  /* 0x00000005ff5b7e24 */ /* 0x000fe2000f8e00ff */
[----:B------:R-:W-:-:S06]  /*1200*/  UIMAD UR4, UR8, UR4, UR20 ;  /* 0x00000004080472a4 */ /* 0x000fcc000f8e0214 */
[----:B------:R-:W-:Y:S01]  /*1210*/  IMAD.U32 R90, RZ, RZ, UR4 ;  /* 0x00000004ff5a7e24 */ /* 0x000fe2000f8e00ff */
[----:B--2---:R-:W-:Y:S06]  /*1220*/  BRA.U UP4, `(.L_x_17) ;  /* 0x0000000104307547 */ /* 0x004fec000b800000 */
[----:B------:R-:W-:Y:S01]  /*1230*/  R2UR UR5, R90 ;  /* 0x000000005a0572ca */ /* 0x000fe200000e0000 */
[----:B------:R-:W-:Y:S01]  /*1240*/  UMOV UR7, 0x3 ;  /* 0x0000000300077882 */ /* 0x000fe20000000000 */
[----:B------:R-:W-:-:S11]  /*1250*/  R2UR UR4, R91 ;  /* 0x000000005b0472ca */ /* 0x000fd600000e0000 */
[----:B------:R-:W-:-:S04]  /*1260*/  UISETP.NE.AND UP0, UPT, UR5, URZ, UPT ;  /* 0x000000ff0500728c */ /* 0x000fc8000bf05270 */
[----:B------:R-:W-:Y:S02]  /*1270*/  UISETP.LT.U32.OR UP0, UPT, UR4, 0x2, !UP0 ;  /* 0x000000020400788c */ /* 0x000fe4000c701470 */
[----:B------:R-:W-:Y:S02]  /*1280*/  ULOP3.LUT UR4, UR4, 0xfffffffe, URZ, 0xc0, !UPT ;  /* 0xfffffffe04047892 */ /* 0x000fe4000f8ec0ff */
[----:B------:R-:W-:Y:S02]  /*1290*/  USEL UR6, URZ, 0x1, !UP0 ;  /* 0x00000001ff067887 */ /* 0x000fe4000c000000 */
[----:B------:R-:W-:Y:S02]  /*12a0*/  USEL UR5, URZ, 0x2, !UP0 ;  /* 0x00000002ff057887 */ /* 0x000fe4000c000000 */
[----:B------:R-:W-:Y:S02]  /*12b0*/  USHF.L.U32 UR4, UR7, UR4, URZ ;  /* 0x0000000407047299 */ /* 0x000fe400080006ff */
[----:B------:R-:W-:-:S04]  /*12c0*/  UIADD3 UR5, UPT, UPT, UR6, UR5, URZ ;  /* 0x0000000506057290 */ /* 0x000fc8000fffe0ff */
[----:B------:R-:W-:Y:S02]  /*12d0*/  IMAD.U32 R0, RZ, RZ, UR4 ;  /* 0x00000004ff007e24 */ /* 0x000fe4000f8e00ff */
[----:B------:R-:W-:-:S07]  /*12e0*/  IMAD.U32 R2, RZ, RZ, UR5 ;  /* 0x00000005ff027e24 */ /* 0x000fce000f8e00ff */
.L_x_17:
[----:B------:R-:W1:Y:S01]  /*12f0*/  S2UR UR47, SR_CTAID.Z ;  /* 0x00000000002f79c3 */ /* 0x000e620000002700 */
[----:B------:R-:W-:Y:S01]  /*1300*/  UISETP.GE.AND UP0, UPT, UR19, 0x1, UPT ;  /* 0x000000011300788c */ /* 0x000fe2000bf06270 */
[----:B------:R-:W-:-:S08]  /*1310*/  UMOV UR46, UR21 ;  /* 0x00000015002e7c82 */ /* 0x000fd00008000000 */
[----:B------:R-:W-:Y:S05]  /*1320*/  BRA.U !UP0, `(.L_x_18) ;  /* 0x0000000108d47547 */ /* 0x000fea000b800000 */
[----:B------:R-:W2:Y:S01]  /*1330*/  LDCU.128 UR12, c[0x0][0xb10] ;  /* 0x00016200ff0c77ac */ /* 0x000ea20008000c00 */
[----:B------:R-:W3:Y:S01]  /*1340*/  LDCU UR22, c[0x0][0xb0c] ;  /* 0x00016180ff1677ac */ /* 0x000ee20008000800 */
[----:B------:R-:W4:Y:S01]  /*1350*/  LDCU UR6, c[0x0][0x370] ;  /* 0x00006e00ff0677ac */ /* 0x000f220008000800 */
[----:B------:R-:W1:Y:S01]  /*1360*/  LDCU UR7, c[0x0][0x374] ;  /* 0x00006e80ff0777ac */ /* 0x000e620008000800 */
[----:B------:R-:W1:Y:S01]  /*1370*/  LDCU UR23, c[0x0][0xb20] ;  /* 0x00016400ff1777ac */ /* 0x000e620008000800 */
[----:B--2---:R-:W-:Y:S02]  /*1380*/  UIMAD.WIDE.U32 UR4, UR21, UR12, URZ ;  /* 0x0000000c150472a5 */ /* 0x004fe4000f8e00ff */
[----:B---3--:R-:W-:Y:S01]  /*1390*/  UISETP.NE.AND UP0, UPT, UR22, 0x1, UPT ;  /* 0x000000011600788c */ /* 0x008fe2000bf05270 */
[----:B------:R-:W2:Y:S01]  /*13a0*/  LDCU.64 UR8, c[0x0][0xb28] ;  /* 0x00016500ff0877ac */ /* 0x000ea20008000a00 */
[----:B----4-:R-:W-:-:S03]  /*13b0*/  UIMAD.WIDE.U32 UR10, UR6, UR12, URZ ;  /* 0x0000000c060a72a5 */ /* 0x010fc6000f8e00ff */
[----:B------:R-:W-:Y:S01]  /*13c0*/  UMOV UR4, UR5 ;  /* 0x0000000500047c82 */ /* 0x000fe20008000000 */
[----:B------:R-:W-:Y:S02]  /*13d0*/  UISETP.NE.AND UP2, UPT, UR19, 0x1, UPT ;  /* 0x000000011300788c */ /* 0x000fe4000bf45270 */
[----:B------:R-:W-:Y:S01]  /*13e0*/  USHF.R.U32.HI UR4, URZ, UR13, UR4 ;  /* 0x0000000dff047299 */ /* 0x000fe20008011604 */
[----:B------:R-:W-:Y:S01]  /*13f0*/  UMOV UR10, UR11 ;  /* 0x0000000b000a7c82 */ /* 0x000fe20008000000 */
[----:B------:R-:W-:Y:S02]  /*1400*/  UIMAD.WIDE.U32 UR16, UR20, UR15, URZ ;  /* 0x0000000f141072a5 */ /* 0x000fe4000f8e00ff */
[----:B------:R-:W-:Y:S02]  /*1410*/  USEL UR5, UR21, UR4, !UP0 ;  /* 0x0000000415057287 */ /* 0x000fe4000c000000 */
[----:B------:R-:W-:Y:S02]  /*1420*/  @UP0 USHF.R.U32.HI UR6, URZ, UR13, UR10 ;  /* 0x0000000dff060299 */ /* 0x000fe4000801160a */
[----:B------:R-:W-:-:S02]  /*1430*/  UISETP.NE.AND UP0, UPT, UR14, 0x1, UPT ;  /* 0x000000010e00788c */ /* 0x000fc4000bf05270 */
[----:B-1----:R-:W-:Y:S02]  /*1440*/  UIMAD.WIDE.U32 UR10, UR7, UR15, URZ ;  /* 0x0000000f070a72a5 */ /* 0x002fe4000f8e00ff */
[----:B--2---:R-:W-:Y:S01]  /*1450*/  UIMAD.WIDE.U32 UR12, UR6, UR8, URZ ;  /* 0x00000008060c72a5 */ /* 0x004fe2000f8e00ff */
[----:B------:R-:W-:Y:S01]  /*1460*/  UMOV UR4, UR17 ;  /* 0x0000001100047c82 */ /* 0x000fe20008000000 */
[----:B------:R-:W-:-:S03]  /*1470*/  UIADD3 UR46, UPT, UPT, -UR5, URZ, URZ ;  /* 0x000000ff052e7290 */ /* 0x000fc6000fffe1ff */
[----:B------:R-:W-:Y:S01]  /*1480*/  UMOV UR10, UR11 ;  /* 0x0000000b000a7c82 */ /* 0x000fe20008000000 */
[----:B------:R-:W-:Y:S02]  /*1490*/  USHF.R.U32.HI UR4, URZ, UR23, UR4 ;  /* 0x00000017ff047299 */ /* 0x000fe40008011604 */
[----:B------:R-:W-:Y:S01]  /*14a0*/  @UP0 USHF.R.U32.HI UR7, URZ, UR23, UR10 ;  /* 0x00000017ff070299 */ /* 0x000fe2000801160a */
[----:B------:R-:W-:Y:S01]  /*14b0*/  UMOV UR12, UR13 ;  /* 0x0000000d000c7c82 */ /* 0x000fe20008000000 */
[----:B------:R-:W-:Y:S02]  /*14c0*/  USEL UR4, UR20, UR4, !UP0 ;  /* 0x0000000414047287 */ /* 0x000fe4000c000000 */
[----:B------:R-:W-:Y:S02]  /*14d0*/  UIMAD.WIDE.U32 UR10, UR7, UR8, URZ ;  /* 0x00000008070a72a5 */ /* 0x000fe4000f8e00ff */
[----:B------:R-:W-:Y:S02]  /*14e0*/  @UP2 USHF.R.U32.HI UR6, URZ, UR9, UR12 ;  /* 0x00000009ff062299 */ /* 0x000fe4000801160c */
[----:B------:R-:W-:-:S02]  /*14f0*/  UIMAD.WIDE.U32 UR12, UR4, UR8, URZ ;  /* 0x00000008040c72a5 */ /* 0x000fc4000f8e00ff */
[----:B------:R-:W-:Y:S01]  /*1500*/  UIMAD UR46, UR22, UR46, UR21 ;  /* 0x0000002e162e72a4 */ /* 0x000fe2000f8e0215 */
[----:B------:R-:W-:Y:S02]  /*1510*/  UMOV UR10, UR11 ;  /* 0x0000000b000a7c82 */ /* 0x000fe40008000000 */
[----:B------:R-:W-:Y:S02]  /*1520*/  @UP2 USHF.R.U32.HI UR7, URZ, UR9, UR10 ;  /* 0x00000009ff072299 */ /* 0x000fe4000801160a */
[----:B------:R-:W-:Y:S02]  /*1530*/  UIMAD UR10, UR6, UR19, URZ ;  /* 0x00000013060a72a4 */ /* 0x000fe4000f8e02ff */
[----:B------:R-:W-:-:S04]  /*1540*/  UIMAD UR7, UR7, UR19, URZ ;  /* 0x00000013070772a4 */ /* 0x000fc8000f8e02ff */
[----:B------:R-:W-:-:S03]  /*1550*/  UISETP.GE.AND UP0, UPT, UR4, UR7, UPT ;  /* 0x000000070400728c */ /* 0x000fc6000bf06270 */
[----:B------:R-:W-:Y:S01]  /*1560*/  UMOV UR7, UR13 ;  /* 0x0000000d00077c82 */ /* 0x000fe20008000000 */
[----:B------:R-:W-:Y:S02]  /*1570*/  UISETP.GE.OR UP0, UPT, UR5, UR10, UP0 ;  /* 0x0000000a0500728c */ /* 0x000fe40008706670 */
[----:B------:R-:W-:Y:S02]  /*1580*/  UIMAD.WIDE.U32 UR10, UR5, UR8, URZ ;  /* 0x00000008050a72a5 */ /* 0x000fe4000f8e00ff */
[----:B------:R-:W-:Y:S02]  /*1590*/  USHF.R.U32.HI UR7, URZ, UR9, UR7 ;  /* 0x00000009ff077299 */ /* 0x000fe40008011607 */
[----:B------:R-:W-:Y:S02]  /*15a0*/  UIADD3 UR10, UPT, UPT, -UR4, URZ, URZ ;  /* 0x000000ff040a7290 */ /* 0x000fe4000fffe1ff */
[----:B------:R-:W-:Y:S02]  /*15b0*/  USEL UR7, UR4, UR7, !UP2 ;  /* 0x0000000704077287 */ /* 0x000fe4000d000000 */
[----:B------:R-:W-:Y:S01]  /*15c0*/  UIMAD UR10, UR14, UR10, UR20 ;  /* 0x0000000a0e0a72a4 */ /* 0x000fe2000f8e0214 */
[----:B------:R-:W-:-:S02]  /*15d0*/  @!UP0 UMOV UR8, UR11 ;  /* 0x0000000b00088c82 */ /* 0x000fc40008000000 */
[----:B------:R-:W-:Y:S02]  /*15e0*/  @!UP0 USHF.R.U32.HI UR8, URZ, UR9, UR8 ;  /* 0x00000009ff088299 */ /* 0x000fe40008011608 */
[----:B------:R-:W-:Y:S02]  /*15f0*/  UIADD3 UR9, UPT, UPT, -UR7, URZ, URZ ;  /* 0x000000ff07097290 */ /* 0x000fe4000fffe1ff */
[----:B------:R-:W-:Y:S02]  /*1600*/  @!UP0 USEL UR8, UR5, UR8, !UP2 ;  /* 0x0000000805088287 */ /* 0x000fe4000d000000 */
[----:B------:R-:W-:Y:S02]  /*1610*/  UIMAD UR9, UR19, UR9, UR4 ;  /* 0x00000009130972a4 */ /* 0x000fe4000f8e0204 */
[----:B------:R-:W-:Y:S02]  /*1620*/  @!UP0 UIADD3 UR7, UPT, UPT, UR7, -UR8, URZ ;  /* 0x8000000807078290 */ /* 0x000fe4000fffe0ff */
[----:B------:R-:W-:-:S02]  /*1630*/  @!UP0 UIMAD UR6, UR9, UR6, UR8 ;  /* 0x00000006090682a4 */ /* 0x000fc4000f8e0208 */
[----:B------:R-:W-:-:S04]  /*1640*/  @!UP0 UIMAD UR4, UR7, UR19, UR5 ;  /* 0x00000013070482a4 */ /* 0x000fc8000f8e0205 */
[----:B------:R-:W-:Y:S01]  /*1650*/  UIMAD UR20, UR4, UR14, UR10 ;  /* 0x0000000e041472a4 */ /* 0x000fe2000f8e020a */
[----:B------:R-:W-:Y:S02]  /*1660*/  @!UP0 UMOV UR5, UR6 ;  /* 0x0000000600058c82 */ /* 0x000fe40008000000 */
[----:B------:R-:W-:-:S12]  /*1670*/  UIMAD UR46, UR5, UR22, UR46 ;  /* 0x00000016052e72a4 */ /* 0x000fd8000f8e022e */
.L_x_18:
[----:B------:R-:W-:-:S09]  /*1680*/  UISETP.NE.AND UP0, UPT, UR24, 0x1, UPT ;  /* 0x000000011800788c */ /* 0x000fd2000bf05270 */
[----:B------:R-:W-:Y:S05]  /*1690*/  BRA.U UP0, `(.L_x_19) ;  /* 0x0000000100407547 */ /* 0x000fea000b800000 */
[----:B------:R-:W2:Y:S01]  /*16a0*/  LDCU.128 UR8, c[0x0][0xb10] ;  /* 0x00016200ff0877ac */ /* 0x000ea20008000c00 */
[----:B------:R-:W3:Y:S01]  /*16b0*/  LDCU UR12, c[0x0][0xb0c] ;  /* 0x00016180ff0c77ac */ /* 0x000ee20008000800 */
[----:B------:R-:W4:Y:S01]  /*16c0*/  LDCU UR13, c[0x0][0xb20] ;  /* 0x00016400ff0d77ac */ /* 0x000f220008000800 */
[----:B--2---:R-:W-:Y:S02]  /*16d0*/  UIMAD.WIDE.U32 UR4, UR46, UR8, URZ ;  /* 0x000000082e0472a5 */ /* 0x004fe4000f8e00ff */
[----:B------:R-:W-:Y:S02]  /*16e0*/  UIMAD.WIDE.U32 UR6, UR20, UR11, URZ ;  /* 0x0000000b140672a5 */ /* 0x000fe4000f8e00ff */
[----:B---3--:R-:W-:Y:S02]  /*16f0*/  UISETP.NE.AND UP0, UPT, UR12, 0x1, UPT ;  /* 0x000000010c00788c */ /* 0x008fe4000bf05270 */
[----:B------:R-:W-:-:S03]  /*1700*/  USHF.R.U32.HI UR5, URZ, UR9, UR5 ;  /* 0x00000009ff057299 */ /* 0x000fc60008011605 */
[----:B------:R-:W-:Y:S01]  /*1710*/  UMOV UR4, UR7 ;  /* 0x0000000700047c82 */ /* 0x000fe20008000000 */
[----:B------:R-:W-:Y:S02]  /*1720*/  USEL UR5, UR46, UR5, !UP0 ;  /* 0x000000052e057287 */ /* 0x000fe4000c000000 */
[----:B------:R-:W-:Y:S02]  /*1730*/  UISETP.NE.AND UP0, UPT, UR10, 0x1, UPT ;  /* 0x000000010a00788c */ /* 0x000fe4000bf05270 */
[----:B----4-:R-:W-:-:S04]  /*1740*/  USHF.R.U32.HI UR4, URZ, UR13, UR4 ;  /* 0x0000000dff047299 */ /* 0x010fc80008011604 */
[----:B------:R-:W-:-:S04]  /*1750*/  USEL UR4, UR20, UR4, !UP0 ;  /* 0x0000000414047287 */ /* 0x000fc8000c000000 */
[----:B------:R-:W-:Y:S02]  /*1760*/  UIADD3 UR6, UPT, UPT, -UR4, UR5, URZ ;  /* 0x0000000504067290 */ /* 0x000fe4000fffe1ff */
[----:B------:R-:W-:Y:S02]  /*1770*/  UIADD3 UR4, UPT, UPT, UR4, -UR5, URZ ;  /* 0x8000000504047290 */ /* 0x000fe4000fffe0ff */
[----:B------:R-:W-:Y:S02]  /*1780*/  UIMAD UR20, UR6, UR10, UR20 ;  /* 0x0000000a061472a4 */ /* 0x000fe4000f8e0214 */
[----:B------:R-:W-:-:S12]  /*1790*/  UIMAD UR46, UR4, UR12, UR46 ;  /* 0x0000000c042e72a4 */ /* 0x000fd8000f8e022e */
.L_x_19:
[----:B------:R-:W-:Y:S05]  /*17a0*/  BRA.U !UP6, `(.L_x_20) ;  /* 0x000000010e0c7547 */ /* 0x000fea000b800000 */
[----:B------:R-:W-:Y:S01]  /*17b0*/  UCGABAR_WAIT ;  /* 0x0000000000007dc7 */ /* 0x000fe20008000000 */
[----:B------:R-:W-:Y:S01]  /*17c0*/  CCTL.IVALL ;  /* 0x00000000ff00798f */ /* 0x000fe20002000000 */
[----:B------:R-:W-:Y:S05]  /*17d0*/  BRA `(.L_x_21) ;  /* 0x0000000000047947 */ /* 0x000fea0003800000 */
.L_x_20:
[----:B------:R-:W-:Y:S06]  /*17e0*/  BAR.SYNC.DEFER_BLOCKING 0x0 ;  /* 0x0000000000007b1d */ /* 0x000fec0000010000 */
.L_x_21:
[----:B------:R-:W-:Y:S05]  /*17f0*/  BRA.U UP5, `(.L_x_22) ;  /* 0x0000002505447547 */ /* 0x000fea000b800000 */
[----:B------:R-:W2:Y:S01]  /*1800*/  LDCU UR5, c[0x0][0x388] ;  /* 0x00007100ff0577ac */ /* 0x000ea20008000800 */
[----:B------:R-:W-:Y:S01]  /*1810*/  PLOP3.LUT P1, PT, PT, PT, UP3, 0x80, 0x8 ;  /* 0x000000000008781c */ /* 0x000fe20003f2f038 */
[----:B------:R-:W-:Y:S01]  /*1820*/  IMAD.MOV.U32 R2, RZ, RZ, RZ ;  /* 0x000000ffff027224 */ /* 0x000fe200078e00ff */
[----:B------:R-:W-:Y:S01]  /*1830*/  ISETP.EQ.OR P2, PT, R3, RZ, P3 ;  /* 0x000000ff0300720c */ /* 0x000fe20001f42670 */
[----:B------:R-:W3:Y:S01]  /*1840*/  LDCU UR6, c[0x0][0x38c] ;  /* 0x00007180ff0677ac */ /* 0x000ee20008000800 */
[----:B------:R-:W-:Y:S01]  /*1850*/  PLOP3.LUT P1, PT, P1, PT, PT, 0x8, 0x80 ;  /* 0x000000000080781c */ /* 0x000fe20000f2e170 */
[----:B------:R-:W4:Y:S01]  /*1860*/  LDCU UR50, c[0x0][0x390] ;  /* 0x00007200ff3277ac */ /* 0x000f220008000800 */
[----:B------:R-:W-:Y:S02]  /*1870*/  USHF.L.U32 UR49, UR21, 0x6, URZ ;  /* 0x0000000615317899 */ /* 0x000fe400080006ff */
[----:B------:R-:W-:Y:S01]  /*1880*/  UISETP.NE.AND UP1, UPT, UR18, URZ, UPT ;  /* 0x000000ff1200728c */ /* 0x000fe2000bf25270 */
[----:B------:R-:W3:Y:S01]  /*1890*/  LDCU UR48, c[0x0][0x370] ;  /* 0x00006e00ff3077ac */ /* 0x000ee20008000800 */
[----:B--2---:R-:W-:Y:S01]  /*18a0*/  UIADD3 UR5, UPT, UPT, UR5, 0x3f, URZ ;  /* 0x0000003f05057890 */ /* 0x004fe2000fffe0ff */
[----:B------:R-:W2:Y:S03]  /*18b0*/  LDCU.64 UR36, c[0x0][0x348] ;  /* 0x00006900ff2477ac */ /* 0x000ea60008000a00 */
[----:B------:R-:W-:-:S02]  /*18c0*/  USHF.R.S32.HI UR4, URZ, 0x1f, UR5 ;  /* 0x0000001fff047899 */ /* 0x000fc40008011405 */
[----:B------:R-:W-:Y:S02]  /*18d0*/  ULOP3.LUT UR49, UR49, 0x40, URZ, 0xc0, !UPT ;  /* 0x0000004031317892 */ /* 0x000fe4000f8ec0ff */
[----:B------:R-:W-:Y:S01]  /*18e0*/  ULEA.HI UR4, UR4, UR5, URZ, 0x6 ;  /* 0x0000000504047291 */ /* 0x000fe2000f8f30ff */
[----:B-1----:R-:W1:Y:S03]  /*18f0*/  LDCU UR47, c[0x0][0x374] ;  /* 0x00006e80ff2f77ac */ /* 0x002e660008000800 */
[----:B------:R-:W-:Y:S02]  /*1900*/  USHF.R.S32.HI UR4, URZ, 0x6, UR4 ;  /* 0x00000006ff047899 */ /* 0x000fe40008011404 */
[----:B------:R-:W-:Y:S02]  /*1910*/  USEL UR33, UR54, 0x2, UP1 ;  /* 0x0000000236217887 */ /* 0x000fe40008800000 */
[----:B---3--:R-:W-:Y:S01]  /*1920*/  UIMAD UR4, UR4, UR6, URZ ;  /* 0x00000006040472a4 */ /* 0x008fe2000f8e02ff */
[----:B------:R-:W-:Y:S01]  /*1930*/  UMOV UR23, 0x1 ;  /* 0x0000000100177882 */ /* 0x000fe20000000000 */
[----:B------:R-:W-:-:S02]  /*1940*/  UMOV UR25, URZ ;  /* 0x000000ff00197c82 */ /* 0x000fc40008000000 */
[----:B----4-:R-:W-:Y:S01]  /*1950*/  UIMAD UR50, UR4, UR50, URZ ;  /* 0x00000032043272a4 */ /* 0x010fe2000f8e02ff */
[----:B------:R-:W-:Y:S01]  /*1960*/  UMOV UR30, URZ ;  /* 0x000000ff001e7c82 */ /* 0x000fe20008000000 */
[----:B------:R-:W-:Y:S02]  /*1970*/  UMOV UR34, URZ ;  /* 0x000000ff00227c82 */ /* 0x000fe40008000000 */
[----:B------:R-:W-:Y:S02]  /*1980*/  UISETP.NE.AND UP2, UPT, UR50, URZ, UPT ;  /* 0x000000ff3200728c */ /* 0x000fe4000bf45270 */
[----:B------:R-:W-:-:S04]  /*1990*/  UISETP.LT.U32.AND UP0, UPT, UR50, 0x1a, UPT ;  /* 0x0000001a3200788c */ /* 0x000fc8000bf01070 */
[----:B------:R-:W-:-:S04]  /*19a0*/  USEL UR4, UR50, 0x1a, UP0 ;  /* 0x0000001a32047887 */ /* 0x000fc80008000000 */
[----:B------:R-:W-:Y:S02]  /*19b0*/  UIADD3 UR5, UPT, UPT, UR4, -0x1, URZ ;  /* 0xffffffff04057890 */ /* 0x000fe4000fffe0ff */
[----:B------:R-:W-:Y:S02]  /*19c0*/  @!UP2 UIADD3 UR5, UPT, UPT, UR4, URZ, URZ ;  /* 0x000000ff0405a290 */ /* 0x000fe4000fffe0ff */
[----:B------:R-:W-:Y:S02]  /*19d0*/  UIADD3 UR45, UPT, UPT, UR50, -UR4, URZ ;  /* 0x80000004322d7290 */ /* 0x000fe4000fffe0ff */
[----:B-12---:R-:W-:-:S12]  /*19e0*/  UIADD3 UR51, UPT, UPT, UR5, 0x1, URZ ;  /* 0x0000000105337890 */ /* 0x006fd8000fffe0ff */
.L_x_40:
[----:B------:R-:W1:Y:S01]  /*19f0*/  S2UR UR31, SR_CgaCtaId ;  /* 0x00000000001f79c3 */ /* 0x000e620000008800 */
[----:B------:R-:W-:Y:S01]  /*1a00*/  UMOV UR4, 0x400 ;  /* 0x0000040000047882 */ /* 0x000fe20000000000 */
[----:B------:R-:W-:Y:S01]  /*1a10*/  MOV R0, UR23 ;  /* 0x0000001700007c02 */ /* 0x000fe20008000f00 */
[----:B------:R-:W-:Y:S02]  /*1a20*/  UISETP.NE.AND UP0, UPT, UR50, URZ, UPT ;  /* 0x000000ff3200728c */ /* 0x000fe4000bf05270 */
[----:B------:R-:W-:Y:S01]  /*1a30*/  ULEA UR10, UR20, UR49, 0x7 ;  /* 0x00000031140a7291 */ /* 0x000fe2000f8e38ff */
[----:B------:R-:W-:Y:S01]  /*1a40*/  SHF.L.U32 R0, R0, 0x1f, RZ ;  /* 0x0000001f00007819 */ /* 0x000fe200000006ff */
[----:B------:R-:W-:Y:S01]  /*1a50*/  UMOV UR24, URZ ;  /* 0x000000ff00187c82 */ /* 0x000fe20008000000 */
[----:B------:R-:W-:Y:S01]  /*1a60*/  UMOV UR13, URZ ;  /* 0x000000ff000d7c82 */ /* 0x000fe20008000000 */
[----:B------:R-:W-:Y:S01]  /*1a70*/  UMOV UR12, URZ ;  /* 0x000000ff000c7c82 */ /* 0x000fe20008000000 */
[----:B-1----:R-:W-:-:S04]  /*1a80*/  ULEA UR31, UR31, UR4, 0x18 ;  /* 0x000000041f1f7291 */ /* 0x002fc8000f8ec0ff */
[----:B------:R-:W-:-:S09]  /*1a90*/  ULEA UR4, UR25, UR31, 0x3 ;  /* 0x0000001f19047291 */ /* 0x000fd2000f8e18ff */
[----:B------:R1:W2:Y:S01]  /*1aa0*/  SYNCS.PHASECHK.TRANS64.TRYWAIT P0, [UR4+0xd0], R0 ;  /* 0x0000d000ff0075a7 */ /* 0x0002a20008001104 */
[----:B------:R-:W-:-:S04]  /*1ab0*/  ULEA.HI UR4, UR46, UR46, URZ, 0x1 ;  /* 0x0000002e2e047291 */ /* 0x000fc8000f8f08ff */
[----:B------:R-:W-:-:S04]  /*1ac0*/  USHF.L.U32 UR4, UR4, 0x6, URZ ;  /* 0x0000000604047899 */ /* 0x000fc800080006ff */
[----:B------:R-:W-:Y:S01]  /*1ad0*/  ULOP3.LUT UR35, UR49, 0xffffff80, UR4, 0xf8, !UPT ;  /* 0xffffff8031237892 */ /* 0x000fe2000f8ef804 */
[----:B------:R-:W-:Y:S11]  /*1ae0*/  BRA.U !UP0, `(.L_x_23) ;  /* 0x00000005085c7547 */ /* 0x000ff6000b800000 */
[----:B------:R-:W3:Y:S01]  /*1af0*/  LDCU.128 UR16, c[0x0][0x480] ;  /* 0x00009000ff1077ac */ /* 0x000ee20008000c00 */
[----:B------:R-:W4:Y:S01]  /*1b00*/  LDCU.64 UR20, c[0x0][0x490] ;  /* 0x00009200ff1477ac */ /* 0x000f220008000a00 */
[----:B------:R-:W1:Y:S01]  /*1b10*/  LDCU.64 UR12, c[0x0][0x4b0] ;  /* 0x00009600ff0c77ac */ /* 0x000e620008000a00 */
[----:B------:R-:W1:Y:S01]  /*1b20*/  LDCU.64 UR8, c[0x0][0x4d0] ;  /* 0x00009a00ff0877ac */ /* 0x000e620008000a00 */
[----:B------:R-:W1:Y:S01]  /*1b30*/  LDCU UR43, c[0x0][0x390] ;  /* 0x00007200ff2b77ac */ /* 0x000e620008000800 */
[----:B---3--:R-:W-:Y:S02]  /*1b40*/  UIMAD.WIDE.U32 UR4, UR35, UR17, URZ ;  /* 0x00000011230472a5 */ /* 0x008fe4000f8e00ff */
[----:B------:R-:W-:Y:S01]  /*1b50*/  UISETP.NE.AND UP0, UPT, UR16, 0x1, UPT ;  /* 0x000000011000788c */ /* 0x000fe2000bf05270 */
[----:B------:R-:W3:Y:S04]  /*1b60*/  LDCU UR44, c[0x0][0x38c] ;  /* 0x00007180ff2c77ac */ /* 0x000ee80008000800 */
[----:B------:R-:W-:Y:S01]  /*1b70*/  UMOV UR4, UR5 ;  /* 0x0000000500047c82 */ /* 0x000fe20008000000 */
[----:B------:R-:W1:Y:S01]  /*1b80*/  LDCU.64 UR14, c[0x0][0x4b8] ;  /* 0x00009700ff0e77ac */ /* 0x000e620008000a00 */
[----:B------:R-:W-:-:S02]  /*1b90*/  USHF.R.U32.HI UR6, URZ, UR18, UR4 ;  /* 0x00000012ff067299 */ /* 0x000fc40008011604 */
[----:B------:R-:W-:Y:S02]  /*1ba0*/  UIADD3 UR34, UPT, UPT, UR51, UR30, URZ ;  /* 0x0000001e33227290 */ /* 0x000fe4000fffe0ff */
[----:B------:R-:W-:Y:S02]  /*1bb0*/  USEL UR6, UR35, UR6, !UP0 ;  /* 0x0000000623067287 */ /* 0x000fe4000c000000 */
[----:B------:R-:W-:Y:S02]  /*1bc0*/  UISETP.NE.AND UP0, UPT, UR19, 0x1, UPT ;  /* 0x000000011300788c */ /* 0x000fe4000bf05270 */
[----:B----4-:R-:W-:Y:S02]  /*1bd0*/  UIMAD.WIDE.U32 UR4, UR6, UR20, URZ ;  /* 0x00000014060472a5 */ /* 0x010fe4000f8e00ff */
[----:B------:R-:W-:Y:S01]  /*1be0*/  UIADD3 UR7, UPT, UPT, -UR6, URZ, URZ ;  /* 0x000000ff06077290 */ /* 0x000fe2000fffe1ff */
[----:B------:R-:W-:-:S03]  /*1bf0*/  UMOV UR24, URZ ;  /* 0x000000ff00187c82 */ /* 0x000fc60008000000 */
[----:B------:R-:W-:Y:S01]  /*1c00*/  UIMAD UR7, UR16, UR7, UR35 ;  /* 0x00000007100772a4 */ /* 0x000fe2000f8e0223 */
[----:B------:R-:W-:Y:S02]  /*1c10*/  UMOV UR4, UR5 ;  /* 0x0000000500047c82 */ /* 0x000fe40008000000 */
[----:B------:R-:W-:Y:S02]  /*1c20*/  USHF.R.U32.HI UR21, URZ, UR21, UR4 ;  /* 0x00000015ff157299 */ /* 0x000fe40008011604 */
[----:B------:R-:W4:Y:S02]  /*1c30*/  LDCU.64 UR4, c[0x0][0x4d8] ;  /* 0x00009b00ff0477ac */ /* 0x000f240008000a00 */
[----:B------:R-:W-:-:S04]  /*1c40*/  USEL UR21, UR6, UR21, !UP0 ;  /* 0x0000001506157287 */ /* 0x000fc8000c000000 */
[----:B------:R-:W-:-:S04]  /*1c50*/  UIADD3 UR20, UPT, UPT, -UR21, URZ, URZ ;  /* 0x000000ff15147290 */ /* 0x000fc8000fffe1ff */
[----:B------:R-:W-:Y:S02]  /*1c60*/  UIMAD UR20, UR19, UR20, UR6 ;  /* 0x00000014131472a4 */ /* 0x000fe4000f8e0206 */
[----:B-1----:R-:W-:Y:S02]  /*1c70*/  UIMAD UR19, UR7, UR12, UR8 ;  /* 0x0000000c071372a4 */ /* 0x002fe4000f8e0208 */
[----:B------:R-:W-:Y:S01]  /*1c80*/  UIMAD UR20, UR20, UR13, UR9 ;  /* 0x0000000d141472a4 */ /* 0x000fe2000f8e0209 */
[----:B------:R-:W-:Y:S01]  /*1c90*/  UMOV UR6, UR25 ;  /* 0x0000001900067c82 */ /* 0x000fe20008000000 */
[----:B------:R-:W-:Y:S01]  /*1ca0*/  UMOV UR12, URZ ;  /* 0x000000ff000c7c82 */ /* 0x000fe20008000000 */
[----:B---3--:R-:W-:-:S09]  /*1cb0*/  UMOV UR13, URZ ;  /* 0x000000ff000d7c82 */ /* 0x008fd20008000000 */
.L_x_29:
[----:B------:R-:W-:Y:S01]  /*1cc0*/  @!P3 MOV R3, 0x4000 ;  /* 0x000040000003b802 */ /* 0x000fe20000000f00 */
[----:B------:R-:W-:Y:S01]  /*1cd0*/  ULEA UR17, UR6, UR31, 0x3 ;  /* 0x0000001f06117291 */ /* 0x000fe2000f8e18ff */
[----:B-12---:R-:W-:Y:S11]  /*1ce0*/  @P0 BRA `(.L_x_24) ;  /* 0x0000000000100947 */ /* 0x006ff60003800000 */
[----:B------:R-:W-:Y:S04]  /*1cf0*/  MOV R0, UR23 ;  /* 0x0000001700007c02 */ /* 0x000fe80008000f00 */
[----:B------:R-:W-:Y:S04]  /*1d00*/  SHF.L.U32 R5, R0, 0x1f, RZ ;  /* 0x0000001f00057819 */ /* 0x000fe800000006ff */
[----:B------:R-:W1:Y:S02]  /*1d10*/  SYNCS.PHASECHK.TRANS64.TRYWAIT P0, [UR17+0xd0], R5 ;  /* 0x0000d005ff0075a7 */ /* 0x000e640008001111 */
[----:B-1----:R-:W-:Y:S05]  /*1d20*/  @!P0 BRA `(.L_x_25) ;  /* 0x0000007000cc8947 */ /* 0x002fea0003800000 */
.L_x_24:
[----:B------:R2:W-:Y:S01]  /*1d30*/  @!P3 SYNCS.ARRIVE.TRANS64 RZ, [UR17], R3 ;  /* 0x00000003ffffb9a7 */ /* 0x0005e20008000011 */
[----:B------:R-:W-:Y:S04]  /*1d40*/  ULOP3.LUT UR7, UR33, 0x2, URZ, 0xfc, !UPT ;  /* 0x0000000221077892 */ /* 0x000fe8000f8efcff */
[----:B------:R-:W-:Y:S09]  /*1d50*/  UISETP.NE.AND UP0, UPT, UR7, 0x2, UPT ;  /* 0x000000020700788c */ /* 0x000ff2000bf05270 */
[----:B------:R-:W-:Y:S05]  /*1d60*/  BRA.U UP0, `(.L_x_26) ;  /* 0x0000000100047547 */ /* 0x000fea000b800000 */
[----:B----4-:R-:W-:Y:S05]  /*1d70*/  BPT.TRAP 0x1 ;  /* 0x000000040000795c */ /* 0x010fea0000300000 */
.L_x_26:
[----:B------:R-:W-:Y:S04]  /*1d80*/  BSSY.RECONVERGENT B0, `(.L_x_27) ;  /* 0x0000003000007945 */ /* 0x000fe80003800200 */
[----:B------:R-:W-:Y:S05]  /*1d90*/  @P2 BRA `(.L_x_28) ;  /* 0x0000000000042947 */ /* 0x000fea0003800000 */
[----:B----4-:R-:W-:Y:S05]  /*1da0*/  BPT.TRAP 0x1 ;  /* 0x000000040000795c */ /* 0x010fea0000300000 */
.L_x_28:
[----:B----4-:R-:W-:Y:S05]  /*1db0*/  BSYNC.RECONVERGENT B0 ;  /* 0x0000000000007941 */ /* 0x010fea0003800200 */
.L_x_27:
[----:B------:R-:W-:Y:S02]  /*1dc0*/  UIADD3 UR7, UPT, UPT, UR6, 0x1, URZ ;  /* 0x0000000106077890 */ /* 0x000fe4000fffe0ff */
[----:B------:R-:W-:Y:S02]  /*1dd0*/  UIADD3 UR28, UP1, UPT, UR36, 0x80, URZ ;  /* 0x00000080241c7890 */ /* 0x000fe4000ff3e0ff */
[----:B------:R-:W-:Y:S02]  /*1de0*/  UISETP.NE.AND UP0, UPT, UR7, 0x1a, UPT ;  /* 0x0000001a0700788c */ /* 0x000fe4000bf05270 */
[----:B------:R-:W-:Y:S02]  /*1df0*/  ULOP3.LUT UR17, UR17, 0xfefffff8, URZ, 0xc0, !UPT ;  /* 0xfefffff811117892 */ /* 0x000fe4000f8ec0ff */
[----:B------:R-:W-:Y:S02]  /*1e00*/  USEL UR8, URZ, 0x1, UP0 ;  /* 0x00000001ff087887 */ /* 0x000fe40008000000 */
[----:B------:R-:W-:Y:S02]  /*1e10*/  USEL UR25, UR7, URZ, UP0 ;  /* 0x000000ff07197287 */ /* 0x000fe40008000000 */
[----:B------:R-:W-:Y:S02]  /*1e20*/  ULOP3.LUT UR23, UR23, UR8, URZ, 0x3c, !UPT ;  /* 0x0000000817177292 */ /* 0x000fe4000f8e3cff */
[----:B------:R-:W-:Y:S02]  /*1e30*/  ULEA UR7, UR25, UR31, 0x3 ;  /* 0x0000001f19077291 */ /* 0x000fe4000f8e18ff */
[----:B------:R-:W-:Y:S02]  /*1e40*/  ULEA UR8, UR6, UR31, 0xc ;  /* 0x0000001f06087291 */ /* 0x000fe4000f8e60ff */
[----:B------:R-:W-:Y:S01]  /*1e50*/  USHF.L.U32 UR18, UR24, 0x6, URZ ;  /* 0x0000000618127899 */ /* 0x000fe200080006ff */
[----:B-1----:R-:W-:Y:S01]  /*1e60*/  MOV R0, UR23 ;  /* 0x0000001700007c02 */ /* 0x002fe20008000f00 */
[----:B------:R-:W-:Y:S02]  /*1e70*/  UIADD3.X UR29, UPT, UPT, URZ, UR37, URZ, UP1, !UPT ;  /* 0x00000025ff1d7290 */ /* 0x000fe40008ffe4ff */
[----:B------:R-:W-:Y:S01]  /*1e80*/  UIADD3 UR16, UPT, UPT, UR8, 0x4400, URZ ;  /* 0x0000440008107890 */ /* 0x000fe2000fffe0ff */
[----:B--2---:R-:W-:Y:S01]  /*1e90*/  SHF.L.U32 R3, R0, 0x1f, RZ ;  /* 0x0000001f00037819 */ /* 0x004fe200000006ff */
[----:B------:R-:W-:Y:S02]  /*1ea0*/  UIADD3 UR26, UP0, UPT, UR36, 0x180, URZ ;  /* 0x00000180241a7890 */ /* 0x000fe4000ff1e0ff */
[----:B------:R-:W-:Y:S01]  /*1eb0*/  UIADD3 UR8, UPT, UPT, UR8, 0x1e400, URZ ;  /* 0x0001e40008087890 */ /* 0x000fe2000fffe0ff */
[----:B------:R3:W1:Y:S01]  /*1ec0*/  SYNCS.PHASECHK.TRANS64.TRYWAIT P0, [UR7+0xd0], R3 ;  /* 0x0000d003ff0075a7 */ /* 0x0006620008001107 */
[----:B------:R-:W-:Y:S02]  /*1ed0*/  UIMAD UR7, UR12, UR14, UR4 ;  /* 0x0000000e0c0772a4 */ /* 0x000fe4000f8e0204 */
[----:B------:R-:W-:Y:S02]  /*1ee0*/  UIMAD UR6, UR13, UR15, UR5 ;  /* 0x0000000f0d0672a4 */ /* 0x000fe4000f8e0205 */
[----:B------:R-:W-:Y:S02]  /*1ef0*/  UIADD3.X UR27, UPT, UPT, URZ, UR37, URZ, UP0, !UPT ;  /* 0x00000025ff1b7290 */ /* 0x000fe400087fe4ff */
[----:B------:R-:W-:Y:S02]  /*1f00*/  UPRMT UR6, UR7, 0x40, UR6 ;  /* 0x0000004007067896 */ /* 0x000fe40008000006 */
[----:B------:R-:W-:Y:S02]  /*1f10*/  UIADD3 UR32, UPT, UPT, UR12, 0x1, URZ ;  /* 0x000000010c207890 */ /* 0x000fe4000fffe0ff */
[----:B------:R-:W-:Y:S02]  /*1f20*/  UPRMT UR6, UR6, 0x5410, URZ ;  /* 0x0000541006067896 */ /* 0x000fe400080000ff */
[----:B------:R-:W-:Y:S02]  /*1f30*/  UISETP.NE.AND UP2, UPT, UR32, UR44, UPT ;  /* 0x0000002c2000728c */ /* 0x000fe4000bf45270 */
[----:B------:R-:W-:Y:S02]  /*1f40*/  UIADD3 UR22, UPT, UPT, UR13, 0x1, URZ ;  /* 0x000000010d167890 */ /* 0x000fe4000fffe0ff */
[----:B------:R-:W-:Y:S02]  /*1f50*/  UIADD3 UR30, UPT, UPT, UR30, 0x1, URZ ;  /* 0x000000011e1e7890 */ /* 0x000fe4000fffe0ff */
[----:B------:R-:W-:Y:S01]  /*1f60*/  UIADD3 UR7, UPT, UPT, UR24, 0x1, URZ ;  /* 0x0000000118077890 */ /* 0x000fe2000fffe0ff */
[----:B------:R-:W-:Y:S01]  /*1f70*/  UMOV UR40, 0x0 ;  /* 0x0000000000287882 */ /* 0x000fe20000000000 */
[----:B------:R-:W-:Y:S01]  /*1f80*/  UMOV UR41, 0x10000000 ;  /* 0x1000000000297882 */ /* 0x000fe20000000000 */
[----:B------:R-:W-:Y:S01]  /*1f90*/  UMOV UR9, UR17 ;  /* 0x0000001100097c82 */ /* 0x000fe20008000000 */
[----:B------:R2:W-:Y:S01]  /*1fa0*/  UTMALDG.4D.IM2COL.2CTA [UR16], [UR28], UR6, desc[UR40] ;  /* 0x000028101c0073b4 */ /* 0x0005e20008259006 */
[----:B------:R-:W-:Y:S01]  /*1fb0*/  @UP2 UIADD3 UR22, UPT, UPT, UR13, URZ, URZ ;  /* 0x000000ff0d162290 */ /* 0x000fe2000fffe0ff */
[----:B------:R-:W-:Y:S03]  /*1fc0*/  UMOV UR11, UR18 ;  /* 0x00000012000b7c82 */ /* 0x000fe60008000000 */
[----:B------:R-:W-:Y:S01]  /*1fd0*/  UISETP.NE.AND UP0, UPT, UR22, UR43, UPT ;  /* 0x0000002b1600728c */ /* 0x000fe2000bf05270 */
[----:B------:R4:W-:Y:S10]  /*1fe0*/  UTMALDG.4D.2CTA [UR8], [UR26], desc[UR40] ;  /* 0x000028081a0075b4 */ /* 0x0009f40008219000 */
[----:B------:R-:W-:Y:S07]  /*1ff0*/  @UP0 UIADD3 UR7, UPT, UPT, UR24, URZ, URZ ;  /* 0x000000ff18070290 */ /* 0x000fee000fffe0ff */
[----:B------:R-:W-:Y:S01]  /*2000*/  UMOV UR24, UR7 ;  /* 0x0000000700187c82 */ /* 0x000fe20008000000 */
[----:B--2---:R-:W-:Y:S01]  /*2010*/  UMOV UR6, UR25 ;  /* 0x0000001900067c82 */ /* 0x004fe20008000000 */
[----:B----4-:R-:W-:Y:S02]  /*2020*/  USEL UR13, UR22, URZ, UP0 ;  /* 0x000000ff160d7287 */ /* 0x010fe40008000000 */
[----:B------:R-:W-:Y:S02]  /*2030*/  UISETP.NE.AND UP0, UPT, UR30, UR34, UPT ;  /* 0x000000221e00728c */ /* 0x000fe4000bf05270 */
[----:B------:R-:W-:Y:S07]  /*2040*/  USEL UR12, UR32, URZ, UP2 ;  /* 0x000000ff200c7287 */ /* 0x000fee0009000000 */
[----:B---3--:R-:W-:Y:S05]  /*2050*/  BRA.U UP0, `(.L_x_29) ;  /* 0xfffffffd00187547 */ /* 0x008fea000b83ffff */
.L_x_23:
[----:B------:R-:W-:Y:S01]  /*2060*/  ULEA UR4, UR25, UR31, 0x3 ;  /* 0x0000001f19047291 */ /* 0x000fe2000f8e18ff */
[----:B-1----:R-:W-:Y:S01]  /*2070*/  MOV R0, UR23 ;  /* 0x0000001700007c02 */ /* 0x002fe20008000f00 */
[----:B------:R-:W-:Y:S01]  /*2080*/  @!P1 SYNCS.ARRIVE.TRANS64.A1T0 RZ, [UR31+0x1c8], RZ ;  /* 0x0001c8ffffff99a7 */ /* 0x000fe2000810001f */
[----:B------:R-:W-:Y:S02]  /*2090*/  UISETP.GE.AND UP0, UPT, UR45, 0x1, UPT ;  /* 0x000000012d00788c */ /* 0x000fe4000bf06270 */
[----:B------:R-:W-:-:S04]  /*20a0*/  SHF.L.U32 R0, R0, 0x1f, RZ ;  /* 0x0000001f00007819 */ /* 0x000fc800000006ff */
[----:B--2---:R1:W2:Y:S03]  /*20b0*/  SYNCS.PHASECHK.TRANS64.TRYWAIT P0, [UR4+0xd0], R0 ;  /* 0x0000d000ff0075a7 */ /* 0x0042a60008001104 */
[----:B------:R-:W-:Y:S05]  /*20c0*/  BRA.U !UP0, `(.L_x_30) ;  /* 0x0000000508587547 */ /* 0x000fea000b800000 */
        /* <DEDUP_REMOVED lines=16> */
[----:B------:R-:W-:-:S03]  /*21d0*/  UMOV UR32, UR45 ;  /* 0x0000002d00207c82 */ /* 0x000fc60008000000 */
        /* <DEDUP_REMOVED lines=9> */
[----:B---3--:R-:W-:-:S11]  /*2270*/  UMOV UR6, UR25 ;  /* 0x0000001900067c82 */ /* 0x008fd60008000000 */
.L_x_36:
[----:B------:R-:W-:Y:S01]  /*2280*/  @!P3 MOV R3, 0x4000 ;  /* 0x000040000003b802 */ /* 0x000fe20000000f00 */
[----:B------:R-:W-:Y:S01]  /*2290*/  ULEA UR17, UR6, UR31, 0x3 ;  /* 0x0000001f06117291 */ /* 0x000fe2000f8e18ff */
[----:B-12---:R-:W-:Y:S11]  /*22a0*/  @P0 BRA `(.L_x_31) ;  /* 0x0000000000100947 */ /* 0x006ff60003800000 */
[----:B------:R-:W-:Y:S04]  /*22b0*/  MOV R0, UR23 ;  /* 0x0000001700007c02 */ /* 0x000fe80008000f00 */
[----:B------:R-:W-:Y:S04]  /*22c0*/  SHF.L.U32 R5, R0, 0x1f, RZ ;  /* 0x0000001f00057819 */ /* 0x000fe800000006ff */
[----:B------:R-:W1:Y:S02]  /*22d0*/  SYNCS.PHASECHK.TRANS64.TRYWAIT P0, [UR17+0xd0], R5 ;  /* 0x0000d005ff0075a7 */ /* 0x000e640008001111 */
[----:B-1----:R-:W-:Y:S05]  /*22e0*/  @!P0 BRA `(.L_x_32) ;  /* 0x0000006c00748947 */ /* 0x002fea0003800000 */
.L_x_31:
[----:B------:R2:W-:Y:S01]  /*22f0*/  @!P3 SYNCS.ARRIVE.TRANS64 RZ, [UR17], R3 ;  /* 0x00000003ffffb9a7 */ /* 0x0005e20008000011 */
[----:B------:R-:W-:Y:S04]  /*2300*/  ULOP3.LUT UR7, UR33, 0x2, URZ, 0xfc, !UPT ;  /* 0x0000000221077892 */ /* 0x000fe8000f8efcff */
[----:B------:R-:W-:Y:S09]  /*2310*/  UISETP.NE.AND UP0, UPT, UR7, 0x2, UPT ;  /* 0x000000020700788c */ /* 0x000ff2000bf05270 */
[----:B------:R-:W-:Y:S05]  /*2320*/  BRA.U UP0, `(.L_x_33) ;  /* 0x0000000100047547 */ /* 0x000fea000b800000 */
[----:B----4-:R-:W-:Y:S05]  /*2330*/  BPT.TRAP 0x1 ;  /* 0x000000040000795c */ /* 0x010fea0000300000 */
.L_x_33:
[----:B------:R-:W-:Y:S04]  /*2340*/  BSSY.RECONVERGENT B0, `(.L_x_34) ;  /* 0x0000003000007945 */ /* 0x000fe80003800200 */
[----:B------:R-:W-:Y:S05]  /*2350*/  @P2 BRA `(.L_x_35) ;  /* 0x0000000000042947 */ /* 0x000fea0003800000 */
[----:B----4-:R-:W-:Y:S05]  /*2360*/  BPT.TRAP 0x1 ;  /* 0x000000040000795c */ /* 0x010fea0000300000 */
.L_x_35:
[----:B----4-:R-:W-:Y:S05]  /*2370*/  BSYNC.RECONVERGENT B0 ;  /* 0x0000000000007941 */ /* 0x010fea0003800200 */
.L_x_34:
        /* <DEDUP_REMOVED lines=25> */
[----:B------:R-:W-:Y:S01]  /*2510*/  UIADD3 UR7, UPT, UPT, UR24, 0x1, URZ ;  /* 0x0000000118077890 */ /* 0x000fe2000fffe0ff */
[----:B------:R-:W-:Y:S01]  /*2520*/  UMOV UR40, 0x0 ;  /* 0x0000000000287882 */ /* 0x000fe20000000000 */
[----:B------:R-:W-:Y:S01]  /*2530*/  UMOV UR41, 0x10000000 ;  /* 0x1000000000297882 */ /* 0x000fe20000000000 */
[----:B------:R-:W-:Y:S01]  /*2540*/  UMOV UR9, UR17 ;  /* 0x0000001100097c82 */ /* 0x000fe20008000000 */
[----:B------:R2:W-:Y:S01]  /*2550*/  UTMALDG.4D.IM2COL.2CTA [UR16], [UR28], UR6, desc[UR40] ;  /* 0x000028101c0073b4 */ /* 0x0005e20008259006 */
[----:B------:R-:W-:Y:S02]  /*2560*/  UMOV UR11, UR18 ;  /* 0x00000012000b7c82 */ /* 0x000fe40008000000 */
[----:B------:R-:W-:Y:S04]  /*2570*/  @UP2 UIADD3 UR22, UPT, UPT, UR13, URZ, URZ ;  /* 0x000000ff0d162290 */ /* 0x000fe8000fffe0ff */
[----:B------:R-:W-:Y:S01]  /*2580*/  UISETP.NE.AND UP0, UPT, UR22, UR43, UPT ;  /* 0x0000002b1600728c */ /* 0x000fe2000bf05270 */
[----:B------:R4:W-:Y:S10]  /*2590*/  UTMALDG.4D.2CTA [UR8], [UR26], desc[UR40] ;  /* 0x000028081a0075b4 */ /* 0x0009f40008219000 */
[----:B------:R-:W-:Y:S07]  /*25a0*/  @UP0 UIADD3 UR7, UPT, UPT, UR24, URZ, URZ ;  /* 0x000000ff18070290 */ /* 0x000fee000fffe0ff */
[----:B------:R-:W-:Y:S01]  /*25b0*/  UMOV UR24, UR7 ;  /* 0x0000000700187c82 */ /* 0x000fe20008000000 */
[----:B--2---:R-:W-:Y:S02]  /*25c0*/  UIADD3 UR6, UPT, UPT, UR32, -0x1, URZ ;  /* 0xffffffff20067890 */ /* 0x004fe4000fffe0ff */
[----:B----4-:R-:W-:Y:S02]  /*25d0*/  USEL UR13, UR22, URZ, UP0 ;  /* 0x000000ff160d7287 */ /* 0x010fe40008000000 */
[----:B------:R-:W-:Y:S02]  /*25e0*/  UISETP.GT.U32.AND UP0, UPT, UR32, 0x1, UPT ;  /* 0x000000012000788c */ /* 0x000fe4000bf04070 */
[----:B------:R-:W-:Y:S01]  /*25f0*/  USEL UR12, UR30, URZ, UP2 ;  /* 0x000000ff1e0c7287 */ /* 0x000fe20009000000 */
[----:B------:R-:W-:Y:S01]  /*2600*/  UMOV UR32, UR6 ;  /* 0x0000000600207c82 */ /* 0x000fe20008000000 */
[----:B------:R-:W-:Y:S05]  /*2610*/  UMOV UR6, UR25 ;  /* 0x0000001900067c82 */ /* 0x000fea0008000000 */
[----:B---3--:R-:W-:Y:S05]  /*2620*/  BRA.U UP0, `(.L_x_36) ;  /* 0xfffffffd00147547 */ /* 0x008fea000b83ffff */
.L_x_30:
[----:B------:R-:W-:Y:S01]  /*2630*/  SHF.L.U32 R3, R2, 0x1f, RZ ;  /* 0x0000001f02037819 */ /* 0x000fe200000006ff */
[----:B------:R-:W-:-:S03]  /*2640*/  NOP ;  /* 0x0000000000007918 */ /* 0x000fc60000000000 */
[----:B-12---:R-:W1:Y:S02]  /*2650*/  SYNCS.PHASECHK.TRANS64.TRYWAIT P0, [UR31+0x1d0], R3 ;  /* 0x0001d003ff0075a7 */ /* 0x006e64000800111f */
[----:B-1----:R-:W-:Y:S05]  /*2660*/  @!P0 BRA `(.L_x_37) ;  /* 0x0000006800ac8947 */ /* 0x002fea0003800000 */
.L_x_143:
[----:B------:R-:W2:Y:S01]  /*2670*/  LDS.128 R4, [UR31+0x210] ;  /* 0x0002101fff047984 */ /* 0x000ea20008000c00 */
[----:B------:R-:W-:Y:S02]  /*2680*/  UIADD3 UR4, UPT, UPT, UR31, 0x1d8, URZ ;  /* 0x000001d81f047890 */ /* 0x000fe4000fffe0ff */
[----:B------:R-:W-:Y:S01]  /*2690*/  UISETP.GE.AND UP0, UPT, UR39, 0x1, UPT ;  /* 0x000000012700788c */ /* 0x000fe2000bf06270 */
[----:B------:R-:W-:Y:S01]  /*26a0*/  @!PT LDS RZ, [RZ] ;  /* 0x00000000fffff984 */ /* 0x000fe20000000800 */
[----:B------:R-:W-:Y:S01]  /*26b0*/  @!PT LDS RZ, [RZ] ;  /* 0x00000000fffff984 */ /* 0x000fe20000000800 */
[----:B------:R-:W-:Y:S01]  /*26c0*/  @!PT LDS RZ, [RZ] ;  /* 0x00000000fffff984 */ /* 0x000fe20000000800 */
[----:B------:R-:W-:Y:S01]  /*26d0*/  @!PT LDS RZ, [RZ] ;  /* 0x00000000fffff984 */ /* 0x000fe20000000800 */
[----:B------:R3:W-:Y:S06]  /*26e0*/  MEMBAR.ALL.CTA ;  /* 0x0000000000007992 */ /* 0x0007ec0000008000 */
[----:B---3--:R-:W3:Y:S01]  /*26f0*/  FENCE.VIEW.ASYNC.S ;  /* 0x00000000000073c6 */ /* 0x008ee20000000000 */
[----:B------:R-:W-:-:S09]  /*2700*/  UPRMT UR4, URZ, 0x654, UR4 ;  /* 0x00000654ff047896 */ /* 0x000fd20008000004 */
[----:B---3--:R-:W-:Y:S01]  /*2710*/  SYNCS.ARRIVE.TRANS64.RED.A1T0 RZ, [UR4], RZ ;  /* 0x000000ffffff79a7 */ /* 0x008fe20008100404 */
[----:B--2---:R-:W-:-:S13]  /*2720*/  LOP3.LUT P0, RZ, R6, 0x1, RZ, 0xc0, !PT ;  /* 0x0000000106ff7812 */ /* 0x004fda000780c0ff */
[----:B------:R-:W-:Y:S01]  /*2730*/  VOTEU.ANY UP1, P0 ;  /* 0x0000000000ff7886 */ /* 0x000fe20000020100 */
[----:B------:R-:W-:-:S13]  /*2740*/  PLOP3.LUT P0, PT, PT, PT, UP1, 0x80, 0x8 ;  /* 0x000000000008781c */ /* 0x000fda0003f0f018 */
[----:B-1----:R-:W-:Y:S02]  /*2750*/  @P0 MOV R0, R4 ;  /* 0x0000000400000202 */ /* 0x002fe40000000f00 */
[----:B------:R-:W-:Y:S02]  /*2760*/  @P0 LOP3.LUT R4, R5, 0xffff, RZ, 0xc0, !PT ;  /* 0x0000ffff05040812 */ /* 0x000fe400078ec0ff */
[----:B------:R-:W-:Y:S02]  /*2770*/  @P0 R2UR UR6, R0 ;  /* 0x00000000000602ca */ /* 0x000fe400000e0000 */
[----:B------:R-:W-:-:S11]  /*2780*/  @P0 R2UR UR5, R4 ;  /* 0x00000000040502ca */ /* 0x000fd600000e0000 */
[----:B------:R-:W-:Y:S02]  /*2790*/  @UP1 UMOV UR42, UR6 ;  /* 0x00000006002a1c82 */ /* 0x000fe40008000000 */
[----:B------:R-:W-:Y:S01]  /*27a0*/  @UP1 UMOV UR38, UR5 ;  /* 0x0000000500261c82 */ /* 0x000fe20008000000 */
[----:B------:R-:W-:Y:S05]  /*27b0*/  BRA.U !UP0, `(.L_x_38) ;  /* 0x0000000108d47547 */ /* 0x000fea000b800000 */
[----:B------:R-:W1:Y:S01]  /*27c0*/  LDCU.128 UR16, c[0x0][0xb10] ;  /* 0x00016200ff1077ac */ /* 0x000e620008000c00 */
[----:B------:R-:W2:Y:S01]  /*27d0*/  LDCU UR21, c[0x0][0xb20] ;  /* 0x00016400ff1577ac */ /* 0x000ea20008000800 */
[----:B------:R-:W3:Y:S01]  /*27e0*/  LDCU UR20, c[0x0][0xb0c] ;  /* 0x00016180ff1477ac */ /* 0x000ee20008000800 */
[----:B------:R-:W4:Y:S01]  /*27f0*/  LDCU.64 UR8, c[0x0][0xb28] ;  /* 0x00016500ff0877ac */ /* 0x000f220008000a00 */
[----:B------:R-:W-:Y:S02]  /*2800*/  UISETP.NE.AND UP3, UPT, UR39, 0x1, UPT ;  /* 0x000000012700788c */ /* 0x000fe4000bf65270 */
[----:B-1----:R-:W-:Y:S02]  /*2810*/  UIMAD.WIDE.U32 UR4, UR47, UR19, URZ ;  /* 0x000000132f0472a5 */ /* 0x002fe4000f8e00ff */
[----:B------:R-:W-:Y:S02]  /*2820*/  UIMAD.WIDE.U32 UR6, UR48, UR16, URZ ;  /* 0x00000010300672a5 */ /* 0x000fe4000f8e00ff */
[----:B------:R-:W-:-:S02]  /*2830*/  UISETP.NE.AND UP0, UPT, UR18, 0x1, UPT ;  /* 0x000000011200788c */ /* 0x000fc4000bf05270 */
[----:B------:R-:W-:Y:S01]  /*2840*/  UIMAD.WIDE.U32 UR14, UR38, UR19, URZ ;  /* 0x00000013260e72a5 */ /* 0x000fe2000f8e00ff */
[----:B------:R-:W-:Y:S02]  /*2850*/  UMOV UR4, UR5 ;  /* 0x0000000500047c82 */ /* 0x000fe40008000000 */
[----:B------:R-:W-:Y:S01]  /*2860*/  UMOV UR6, UR7 ;  /* 0x0000000700067c82 */ /* 0x000fe20008000000 */
[----:B--2---:R-:W-:Y:S02]  /*2870*/  USHF.R.U32.HI UR4, URZ, UR21, UR4 ;  /* 0x00000015ff047299 */ /* 0x004fe40008011604 */
[----:B---3--:R-:W-:Y:S02]  /*2880*/  UISETP.NE.AND UP2, UPT, UR20, 0x1, UPT ;  /* 0x000000011400788c */ /* 0x008fe4000bf45270 */
[----:B------:R-:W-:Y:S02]  /*2890*/  USHF.R.U32.HI UR6, URZ, UR17, UR6 ;  /* 0x00000011ff067299 */ /* 0x000fe40008011606 */
[----:B------:R-:W-:-:S02]  /*28a0*/  USEL UR5, UR47, UR4, !UP0 ;  /* 0x000000042f057287 */ /* 0x000fc4000c000000 */
[----:B------:R-:W-:Y:S02]  /*28b0*/  USEL UR6, UR48, UR6, !UP2 ;  /* 0x0000000630067287 */ /* 0x000fe4000d000000 */
[----:B----4-:R-:W-:Y:S01]  /*28c0*/  UIMAD.WIDE.U32 UR10, UR5, UR8, URZ ;  /* 0x00000008050a72a5 */ /* 0x010fe2000f8e00ff */
[----:B------:R-:W-:Y:S01]  /*28d0*/  UMOV UR4, UR15 ;  /* 0x0000000f00047c82 */ /* 0x000fe20008000000 */
[----:B------:R-:W-:Y:S02]  /*28e0*/  UIMAD.WIDE.U32 UR12, UR42, UR16, URZ ;  /* 0x000000102a0c72a5 */ /* 0x000fe4000f8e00ff */
[----:B------:R-:W-:-:S03]  /*28f0*/  UIMAD.WIDE.U32 UR14, UR6, UR8, URZ ;  /* 0x00000008060e72a5 */ /* 0x000fc6000f8e00ff */
[----:B------:R-:W-:Y:S01]  /*2900*/  UMOV UR10, UR11 ;  /* 0x0000000b000a7c82 */ /* 0x000fe20008000000 */
[----:B------:R-:W-:Y:S02]  /*2910*/  USHF.R.U32.HI UR4, URZ, UR21, UR4 ;  /* 0x00000015ff047299 */ /* 0x000fe40008011604 */
[----:B------:R-:W-:Y:S01]  /*2920*/  @UP3 USHF.R.U32.HI UR5, URZ, UR9, UR10 ;  /* 0x00000009ff053299 */ /* 0x000fe2000801160a */
[----:B------:R-:W-:Y:S01]  /*2930*/  UMOV UR12, UR13 ;  /* 0x0000000d000c7c82 */ /* 0x000fe20008000000 */
[----:B------:R-:W-:Y:S01]  /*2940*/  UMOV UR14, UR15 ;  /* 0x0000000f000e7c82 */ /* 0x000fe20008000000 */
[----:B------:R-:W-:Y:S02]  /*2950*/  USHF.R.U32.HI UR17, URZ, UR17, UR12 ;  /* 0x00000011ff117299 */ /* 0x000fe4000801160c */
[----:B------:R-:W-:Y:S02]  /*2960*/  USEL UR4, UR38, UR4, !UP0 ;  /* 0x0000000426047287 */ /* 0x000fe4000c000000 */
[----:B------:R-:W-:-:S02]  /*2970*/  @UP3 USHF.R.U32.HI UR6, URZ, UR9, UR14 ;  /* 0x00000009ff063299 */ /* 0x000fc4000801160e */
[----:B------:R-:W-:Y:S02]  /*2980*/  UIMAD UR7, UR39, UR5, URZ ;  /* 0x00000005270772a4 */ /* 0x000fe4000f8e02ff */
[----:B------:R-:W-:Y:S02]  /*2990*/  USEL UR5, UR42, UR17, !UP2 ;  /* 0x000000112a057287 */ /* 0x000fe4000d000000 */
[----:B------:R-:W-:Y:S02]  /*29a0*/  UIMAD UR10, UR39, UR6, URZ ;  /* 0x00000006270a72a4 */ /* 0x000fe4000f8e02ff */
[----:B------:R-:W-:Y:S02]  /*29b0*/  UISETP.GE.AND UP0, UPT, UR4, UR7, UPT ;  /* 0x000000070400728c */ /* 0x000fe4000bf06270 */
[----:B------:R-:W-:Y:S02]  /*29c0*/  UIMAD.WIDE.U32 UR12, UR4, UR8, URZ ;  /* 0x00000008040c72a5 */ /* 0x000fe4000f8e00ff */
[----:B------:R-:W-:-:S02]  /*29d0*/  UISETP.GE.OR UP0, UPT, UR5, UR10, UP0 ;  /* 0x0000000a0500728c */ /* 0x000fc40008706670 */
[----:B------:R-:W-:Y:S02]  /*29e0*/  UIMAD.WIDE.U32 UR10, UR5, UR8, URZ ;  /* 0x00000008050a72a5 */ /* 0x000fe4000f8e00ff */
[----:B------:R-:W-:Y:S01]  /*29f0*/  UIADD3 UR12, UPT, UPT, -UR4, URZ, URZ ;  /* 0x000000ff040c7290 */ /* 0x000fe2000fffe1ff */
[----:B------:R-:W-:Y:S01]  /*2a00*/  UMOV UR8, UR13 ;  /* 0x0000000d00087c82 */ /* 0x000fe20008000000 */
[----:B------:R-:W-:Y:S02]  /*2a10*/  UIADD3 UR10, UPT, UPT, -UR5, URZ, URZ ;  /* 0x000000ff050a7290 */ /* 0x000fe4000fffe1ff */
[----:B------:R-:W-:-:S03]  /*2a20*/  USHF.R.U32.HI UR8, URZ, UR9, UR8 ;  /* 0x00000009ff087299 */ /* 0x000fc60008011608 */
[----:B------:R-:W-:Y:S01]  /*2a30*/  @!UP0 UMOV UR7, UR11 ;  /* 0x0000000b00078c82 */ /* 0x000fe20008000000 */
[----:B------:R-:W-:Y:S02]  /*2a40*/  UIMAD UR12, UR18, UR12, UR38 ;  /* 0x0000000c120c72a4 */ /* 0x000fe4000f8e0226 */
[----:B------:R-:W-:Y:S02]  /*2a50*/  USEL UR8, UR4, UR8, !UP3 ;  /* 0x0000000804087287 */ /* 0x000fe4000d800000 */
[----:B------:R-:W-:Y:S02]  /*2a60*/  @!UP0 USHF.R.U32.HI UR7, URZ, UR9, UR7 ;  /* 0x00000009ff078299 */ /* 0x000fe40008011607 */
[----:B------:R-:W-:Y:S02]  /*2a70*/  UIADD3 UR9, UPT, UPT, -UR8, URZ, URZ ;  /* 0x000000ff08097290 */ /* 0x000fe4000fffe1ff */
[----:B------:R-:W-:Y:S02]  /*2a80*/  @!UP0 USEL UR7, UR5, UR7, !UP3 ;  /* 0x0000000705078287 */ /* 0x000fe4000d800000 */
[----:B------:R-:W-:-:S02]  /*2a90*/  UIMAD UR9, UR39, UR9, UR4 ;  /* 0x00000009270972a4 */ /* 0x000fc4000f8e0204 */
[----:B------:R-:W-:Y:S02]  /*2aa0*/  @!UP0 UIADD3 UR8, UPT, UPT, UR8, -UR7, URZ ;  /* 0x8000000708088290 */ /* 0x000fe4000fffe0ff */
[----:B------:R-:W-:Y:S02]  /*2ab0*/  @!UP0 UIMAD UR7, UR9, UR6, UR7 ;  /* 0x00000006090782a4 */ /* 0x000fe4000f8e0207 */
[----:B------:R-:W-:Y:S02]  /*2ac0*/  @!UP0 UIMAD UR4, UR39, UR8, UR5 ;  /* 0x00000008270482a4 */ /* 0x000fe4000f8e0205 */
[----:B------:R-:W-:Y:S02]  /*2ad0*/  UIMAD UR6, UR20, UR10, UR42 ;  /* 0x0000000a140672a4 */ /* 0x000fe4000f8e022a */
[----:B------:R-:W-:Y:S01]  /*2ae0*/  UIMAD UR38, UR4, UR18, UR12 ;  /* 0x00000012042672a4 */ /* 0x000fe2000f8e020c */
[----:B------:R-:W-:Y:S02]  /*2af0*/  @!UP0 UMOV UR5, UR7 ;  /* 0x0000000700058c82 */ /* 0x000fe40008000000 */
[----:B------:R-:W-:-:S12]  /*2b00*/  UIMAD UR42, UR5, UR20, UR6 ;  /* 0x00000014052a72a4 */ /* 0x000fd8000f8e0206 */
.L_x_38:
[----:B------:R-:W1:Y:S02]  /*2b10*/  LDCU UR4, c[0x0][0xb30] ;  /* 0x00016600ff0477ac */ /* 0x000e640008000800 */
[----:B-1----:R-:W-:-:S09]  /*2b20*/  UISETP.NE.AND UP0, UPT, UR4, 0x1, UPT ;  /* 0x000000010400788c */ /* 0x002fd2000bf05270 */
[----:B------:R-:W-:Y:S05]  /*2b30*/  BRA.U UP0, `(.L_x_39) ;  /* 0x0000000100447547 */ /* 0x000fea000b800000 */
[----:B------:R-:W1:Y:S01]  /*2b40*/  LDCU.128 UR8, c[0x0][0xb10] ;  /* 0x00016200ff0877ac */ /* 0x000e620008000c00 */
[----:B------:R-:W2:Y:S01]  /*2b50*/  LDCU UR12, c[0x0][0xb0c] ;  /* 0x00016180ff0c77ac */ /* 0x000ea20008000800 */
[----:B------:R-:W3:Y:S01]  /*2b60*/  LDCU UR13, c[0x0][0xb20] ;  /* 0x00016400ff0d77ac */ /* 0x000ee20008000800 */
[----:B-1----:R-:W-:Y:S02]  /*2b70*/  UIMAD.WIDE.U32 UR6, UR42, UR8, URZ ;  /* 0x000000082a0672a5 */ /* 0x002fe4000f8e00ff */
[----:B------:R-:W-:Y:S02]  /*2b80*/  UIMAD.WIDE.U32 UR4, UR38, UR11, URZ ;  /* 0x0000000b260472a5 */ /* 0x000fe4000f8e00ff */
[----:B--2---:R-:W-:Y:S02]  /*2b90*/  UISETP.NE.AND UP2, UPT, UR12, 0x1, UPT ;  /* 0x000000010c00788c */ /* 0x004fe4000bf45270 */
[----:B------:R-:W-:Y:S01]  /*2ba0*/  UISETP.NE.AND UP0, UPT, UR10, 0x1, UPT ;  /* 0x000000010a00788c */ /* 0x000fe2000bf05270 */
[----:B------:R-:W-:-:S02]  /*2bb0*/  UMOV UR6, UR7 ;  /* 0x0000000700067c82 */ /* 0x000fc40008000000 */
[----:B------:R-:W-:Y:S01]  /*2bc0*/  UMOV UR4, UR5 ;  /* 0x0000000500047c82 */ /* 0x000fe20008000000 */
[----:B------:R-:W-:Y:S02]  /*2bd0*/  USHF.R.U32.HI UR6, URZ, UR9, UR6 ;  /* 0x00000009ff067299 */ /* 0x000fe40008011606 */
[----:B---3--:R-:W-:Y:S02]  /*2be0*/  USHF.R.U32.HI UR4, URZ, UR13, UR4 ;  /* 0x0000000dff047299 */ /* 0x008fe40008011604 */
[----:B------:R-:W-:Y:S02]  /*2bf0*/  USEL UR5, UR42, UR6, !UP2 ;  /* 0x000000062a057287 */ /* 0x000fe4000d000000 */
[----:B------:R-:W-:-:S04]  /*2c00*/  USEL UR4, UR38, UR4, !UP0 ;  /* 0x0000000426047287 */ /* 0x000fc8000c000000 */
[----:B------:R-:W-:Y:S02]  /*2c10*/  UIADD3 UR6, UPT, UPT, UR5, -UR4, URZ ;  /* 0x8000000405067290 */ /* 0x000fe4000fffe0ff */
[----:B------:R-:W-:Y:S02]  /*2c20*/  UIADD3 UR4, UPT, UPT, -UR5, UR4, URZ ;  /* 0x0000000405047290 */ /* 0x000fe4000fffe1ff */
[----:B------:R-:W-:Y:S02]  /*2c30*/  UIMAD UR38, UR6, UR10, UR38 ;  /* 0x0000000a062672a4 */ /* 0x000fe4000f8e0226 */
[----:B------:R-:W-:-:S12]  /*2c40*/  UIMAD UR42, UR4, UR12, UR42 ;  /* 0x0000000c042a72a4 */ /* 0x000fd8000f8e022a */
.L_x_39:
[----:B------:R-:W-:Y:S01]  /*2c50*/  R2UR UR5, R91 ;  /* 0x000000005b0572ca */ /* 0x000fe200000e0000 */
[----:B------:R-:W-:Y:S01]  /*2c60*/  UMOV UR30, UR34 ;  /* 0x00000022001e7c82 */ /* 0x000fe20008000000 */
[----:B------:R-:W-:Y:S02]  /*2c70*/  R2UR UR4, R90 ;  /* 0x000000005a0472ca */ /* 0x000fe400000e0000 */
[----:B------:R-:W-:Y:S02]  /*2c80*/  PLOP3.LUT P1, PT, PT, PT, PT, 0x80, 0x8 ;  /* 0x000000000008781c */ /* 0x000fe40003f2f070 */
[----:B------:R-:W-:-:S07]  /*2c90*/  LOP3.LUT R2, R2, 0x1, RZ, 0x3c, !PT ;  /* 0x0000000102027812 */ /* 0x000fce00078e3cff */
[----:B------:R-:W-:Y:S02]  /*2ca0*/  UIADD3 UR46, UPT, UPT, UR42, UR5, URZ ;  /* 0x000000052a2e7290 */ /* 0x000fe4000fffe0ff */
[----:B------:R-:W-:Y:S01]  /*2cb0*/  UIADD3 UR20, UPT, UPT, UR38, UR4, URZ ;  /* 0x0000000426147290 */ /* 0x000fe2000fffe0ff */
[----:B------:R-:W-:Y:S11]  /*2cc0*/  BRA.U UP1, `(.L_x_40) ;  /* 0xffffffed01487547 */ /* 0x000ff6000b83ffff */
[----:B------:R-:W-:Y:S01]  /*2cd0*/  UIADD3 UR31, UPT, UPT, UR31, 0xd0, URZ ;  /* 0x000000d01f1f7890 */ /* 0x000fe2000fffe0ff */
[----:B------:R-:W-:-:S03]  /*2ce0*/  MOV R3, UR23 ;  /* 0x0000001700037c02 */ /* 0x000fc60008000f00 */
[----:B------:R-:W-:Y:S01]  /*2cf0*/  ULEA UR4, UR25, UR31, 0x3 ;  /* 0x0000001f19047291 */ /* 0x000fe2000f8e18ff */
[----:B------:R-:W-:-:S08]  /*2d00*/  SHF.L.U32 R3, R3, 0x1f, RZ ;  /* 0x0000001f03037819 */ /* 0x000fd000000006ff */
[----:B------:R-:W1:Y:S02]  /*2d10*/  SYNCS.PHASECHK.TRANS64.TRYWAIT P0, [UR4], R3 ;  /* 0x00000003ff0075a7 */ /* 0x000e640008001104 */
[----:B-1----:R-:W-:Y:S05]  /*2d20*/  @!P0 BRA `(.L_x_41) ;  /* 0x0000006400148947 */ /* 0x002fea0003800000 */
.L_x_145:
[----:B------:R-:W-:-:S04]  /*2d30*/  UIADD3 UR4, UPT, UPT, UR25, 0x1, URZ ;  /* 0x0000000119047890 */ /* 0x000fc8000fffe0ff */
[----:B------:R-:W-:-:S04]  /*2d40*/  UISETP.NE.AND UP0, UPT, UR4, 0x1a, UPT ;  /* 0x0000001a0400788c */ /* 0x000fc8000bf05270 */
[----:B------:R-:W-:Y:S02]  /*2d50*/  USEL UR5, URZ, 0x1, UP0 ;  /* 0x00000001ff057887 */ /* 0x000fe40008000000 */
[----:B------:R-:W-:Y:S02]  /*2d60*/  USEL UR4, UR4, URZ, UP0 ;  /* 0x000000ff04047287 */ /* 0x000fe40008000000 */
[----:B------:R-:W-:Y:S02]  /*2d70*/  ULOP3.LUT UR6, UR23, UR5, URZ, 0x3c, !UPT ;  /* 0x0000000517067292 */ /* 0x000fe4000f8e3cff */
[----:B------:R-:W-:-:S04]  /*2d80*/  ULEA UR5, UR4, UR31, 0x3 ;  /* 0x0000001f04057291 */ /* 0x000fc8000f8e18ff */
[----:B-1----:R-:W-:-:S04]  /*2d90*/  MOV R3, UR6 ;  /* 0x0000000600037c02 */ /* 0x002fc80008000f00 */
[----:B------:R-:W-:-:S04]  /*2da0*/  SHF.L.U32 R3, R3, 0x1f, RZ ;  /* 0x0000001f03037819 */ /* 0x000fc800000006ff */
[----:B------:R-:W1:Y:S02]  /*2db0*/  SYNCS.PHASECHK.TRANS64.TRYWAIT P0, [UR5], R3 ;  /* 0x00000003ff0075a7 */ /* 0x000e640008001105 */
[----:B-1----:R-:W-:Y:S05]  /*2dc0*/  @!P0 BRA `(.L_x_42) ;  /* 0x0000006400048947 */ /* 0x002fea0003800000 */
.L_x_147:
        /* <DEDUP_REMOVED lines=10> */
.L_x_149:
        /* <DEDUP_REMOVED lines=10> */
.L_x_151:
        /* <DEDUP_REMOVED lines=10> */
.L_x_153:
        /* <DEDUP_REMOVED lines=10> */
.L_x_155:
        /* <DEDUP_REMOVED lines=10> */
.L_x_157:
        /* <DEDUP_REMOVED lines=10> */
.L_x_159:
        /* <DEDUP_REMOVED lines=10> */
.L_x_161:
        /* <DEDUP_REMOVED lines=10> */
.L_x_163:
        /* <DEDUP_REMOVED lines=10> */
.L_x_165:
        /* <DEDUP_REMOVED lines=10> */
.L_x_167:
        /* <DEDUP_REMOVED lines=10> */
.L_x_169:
        /* <DEDUP_REMOVED lines=10> */
.L_x_171:
        /* <DEDUP_REMOVED lines=10> */
.L_x_173:
        /* <DEDUP_REMOVED lines=10> */
.L_x_175:
        /* <DEDUP_REMOVED lines=10> */
.L_x_177:
        /* <DEDUP_REMOVED lines=10> */
.L_x_179:
        /* <DEDUP_REMOVED lines=10> */
.L_x_181:
        /* <DEDUP_REMOVED lines=10> */
.L_x_183:
        /* <DEDUP_REMOVED lines=10> */
.L_x_185:
        /* <DEDUP_REMOVED lines=10> */
.L_x_187:
        /* <DEDUP_REMOVED lines=10> */
.L_x_189:
        /* <DEDUP_REMOVED lines=10> */
.L_x_191:
        /* <DEDUP_REMOVED lines=10> */
.L_x_193:
[----:B------:R-:W-:-:S04]  /*3c30*/  UIADD3 UR4, UPT, UPT, UR4, 0x1, URZ ;  /* 0x0000000104047890 */ /* 0x000fc8000fffe0ff */
[----:B------:R-:W-:-:S04]  /*3c40*/  UISETP.NE.AND UP0, UPT, UR4, 0x1a, UPT ;  /* 0x0000001a0400788c */ /* 0x000fc8000bf05270 */
[----:B------:R-:W-:Y:S02]  /*3c50*/  USEL UR5, URZ, 0x1, UP0 ;  /* 0x00000001ff057887 */ /* 0x000fe40008000000 */
[----:B------:R-:W-:Y:S02]  /*3c60*/  USEL UR4, UR4, URZ, UP0 ;  /* 0x000000ff04047287 */ /* 0x000fe40008000000 */
[----:B------:R-:W-:Y:S02]  /*3c70*/  ULOP3.LUT UR5, UR6, UR5, URZ, 0x3c, !UPT ;  /* 0x0000000506057292 */ /* 0x000fe4000f8e3cff */
[----:B------:R-:W-:-:S04]  /*3c80*/  ULEA UR4, UR4, UR31, 0x3 ;  /* 0x0000001f04047291 */ /* 0x000fc8000f8e18ff */
[----:B------:R-:W-:Y:S02]  /*3c90*/  IMAD.U32 R2, RZ, RZ, UR5 ;  /* 0x00000005ff027e24 */ /* 0x000fe4000f8e00ff */
[----:B-1----:R-:W-:-:S03]  /*3ca0*/  MOV R0, UR4 ;  /* 0x0000000400007c02 */ /* 0x002fc60008000f00 */
[----:B------:R-:W-:-:S07]  /*3cb0*/  SHF.L.U32 R3, R2, 0x1f, RZ ;  /* 0x0000001f02037819 */ /* 0x000fce00000006ff */
.L_x_66:
[----:B-1----:R1:W2:Y:S02]  /*3cc0*/  SYNCS.PHASECHK.TRANS64.TRYWAIT P0, [R0+URZ], R3 ;  /* 0x00000003000075a7 */ /* 0x0022a400080011ff */
[----:B--2---:R-:W-:Y:S05]  /*3cd0*/  @!P0 NANOSLEEP.SYNCS 0x989680 ;  /* 0x009896800000895d */ /* 0x004fea0003900000 */
[----:B------:R-:W2:Y:S02]  /*3ce0*/  @!P0 SYNCS.PHASECHK.TRANS64 P0, [R0+URZ], R3 ;  /* 0x00000003000085a7 */ /* 0x000ea400080010ff */
[----:B--2---:R-:W-:Y:S05]  /*3cf0*/  @P0 EXIT ;  /* 0x000000000000094d */ /* 0x004fea0003800000 */
[----:B------:R-:W-:Y:S05]  /*3d00*/  BRA `(.L_x_66) ;  /* 0xfffffffc00ec7947 */ /* 0x000fea000383ffff */
.L_x_22:
[----:B------:R-:W-:-:S04]  /*3d10*/  UISETP.NE.AND UP0, UPT, UR45, URZ, UPT ;  /* 0x000000ff2d00728c */ /* 0x000fc8000bf05270 */
[----:B------:R-:W-:-:S09]  /*3d20*/  UISETP.NE.OR UP0, UPT, UR18, 0x1, UP0 ;  /* 0x000000011200788c */ /* 0x000fd20008705670 */
[----:B------:R-:W-:Y:S05]  /*3d30*/  BRA.U UP0, `(.L_x_67) ;  /* 0x0000000100b07547 */ /* 0x000fea000b800000 */
[----:B------:R-:W-:Y:S01]  /*3d40*/  UMOV UR4, 0x400 ;  /* 0x0000040000047882 */ /* 0x000fe20000000000 */
[----:B------:R-:W-:Y:S01]  /*3d50*/  HFMA2 R2, -RZ, RZ, 0, 5.9604644775390625e-08 ;  /* 0x00000001ff027431 */ /* 0x000fe200000001ff */
[----:B------:R-:W-:Y:S01]  /*3d60*/  ULEA UR4, UR45, UR4, 0x18 ;  /* 0x000000042d047291 */ /* 0x000fe2000f8ec0ff */
[----:B------:R-:W-:Y:S01]  /*3d70*/  ISETP.GE.U32.AND P0, PT, R3, 0x2, PT ;  /* 0x000000020300780c */ /* 0x000fe20003f06070 */
[----:B------:R-:W-:Y:S02]  /*3d80*/  IMAD.MOV.U32 R8, RZ, RZ, RZ ;  /* 0x000000ffff087224 */ /* 0x000fe400078e00ff */
[----:B------:R-:W-:Y:S02]  /*3d90*/  UIADD3 UR5, UPT, UPT, UR4, 0x1d8, URZ ;  /* 0x000001d804057890 */ /* 0x000fe4000fffe0ff */
[----:B------:R-:W-:Y:S02]  /*3da0*/  UIADD3 UR8, UPT, UPT, UR4, 0x1d0, URZ ;  /* 0x000001d004087890 */ /* 0x000fe4000fffe0ff */
[----:B------:R-:W-:-:S12]  /*3db0*/  UPRMT UR5, URZ, 0x654, UR5 ;  /* 0x00000654ff057896 */ /* 0x000fd80008000005 */
.L_x_70:
[----:B------:R-:W-:Y:S01]  /*3dc0*/  SHF.L.U32 R7, R2, 0x1f, RZ ;  /* 0x0000001f02077819 */ /* 0x000fe200000006ff */
[----:B------:R-:W-:Y:S02]  /*3dd0*/  IMAD.U32 R4, RZ, RZ, UR8 ;  /* 0x00000008ff047e24 */ /* 0x000fe4000f8e00ff */
[----:B------:R-:W-:Y:S01]  /*3de0*/  @!P0 IMAD.MOV.U32 R5, RZ, RZ, 0x10 ;  /* 0x00000010ff058424 */ /* 0x000fe200078e00ff */
[----:B------:R-:W2:Y:S02]  /*3df0*/  SYNCS.PHASECHK.TRANS64.TRYWAIT P1, [UR4+0x1d8], R7 ;  /* 0x0001d807ff0075a7 */ /* 0x000ea40008021104 */
[----:B------:R-:W-:-:S04]  /*3e00*/  PRMT R9, R3, 0x654, R4 ;  /* 0x0000065403097816 */ /* 0x000fc80000000004 */
[----:B------:R-:W-:Y:S01]  /*3e10*/  SEL R0, R9, R0, !P0 ;  /* 0x0000000009007207 */ /* 0x000fe20004000000 */
[----:B--2---:R-:W-:Y:S06]  /*3e20*/  @!P1 BRA `(.L_x_68) ;  /* 0x0000005c002c9947 */ /* 0x004fec0003800000 */
.L_x_195:
[----:B------:R-:W-:Y:S01]  /*3e30*/  UIADD3 UR6, UPT, UPT, UR4, 0x210, URZ ;  /* 0x0000021004067890 */ /* 0x000fe2000fffe0ff */
[----:B------:R3:W-:Y:S01]  /*3e40*/  @!P0 SYNCS.ARRIVE.TRANS64.RED RZ, [R0+URZ], R5 ;  /* 0x0000000500ff89a7 */ /* 0x0007e200080004ff */
[----:B------:R-:W-:Y:S01]  /*3e50*/  UIADD3 UR7, UPT, UPT, UR4, 0x1d0, URZ ;  /* 0x000001d004077890 */ /* 0x000fe2000fffe0ff */
[----:B------:R-:W-:-:S08]  /*3e60*/  LOP3.LUT R2, R2, 0x1, RZ, 0x3c, !PT ;  /* 0x0000000102027812 */ /* 0x000fd000078e3cff */
[----:B------:R-:W-:Y:S06]  /*3e70*/  UGETNEXTWORKID.BROADCAST [UR6], [UR7] ;  /* 0x00000000060073ca */ /* 0x000fec0008000100 */
[----:B---3--:R-:W-:-:S04]  /*3e80*/  SHF.L.U32 R5, R8, 0x1f, RZ ;  /* 0x0000001f08057819 */ /* 0x008fc800000006ff */
[----:B------:R-:W3:Y:S02]  /*3e90*/  SYNCS.PHASECHK.TRANS64.TRYWAIT P1, [UR4+0x1d0], R5 ;  /* 0x0001d005ff0075a7 */ /* 0x000ee40008021104 */
[----:B---3--:R-:W-:Y:S05]  /*3ea0*/  @!P1 BRA `(.L_x_69) ;  /* 0x0000005c00249947 */ /* 0x008fea0003800000 */
.L_x_197:
[----:B--2---:R-:W2:Y:S01]  /*3eb0*/  LDS.128 R4, [UR4+0x210] ;  /* 0x00021004ff047984 */ /* 0x004ea20008000c00 */
[----:B------:R-:W-:Y:S01]  /*3ec0*/  LOP3.LUT R8, R8, 0x1, RZ, 0x3c, !PT ;  /* 0x0000000108087812 */ /* 0x000fe200078e3cff */
[----:B------:R-:W-:Y:S01]  /*3ed0*/  @!PT LDS RZ, [RZ] ;  /* 0x00000000fffff984 */ /* 0x000fe20000000800 */
[----:B------:R-:W-:Y:S01]  /*3ee0*/  @!PT LDS RZ, [RZ] ;  /* 0x00000000fffff984 */ /* 0x000fe20000000800 */
[----:B------:R-:W-:Y:S01]  /*3ef0*/  @!PT LDS RZ, [RZ] ;  /* 0x00000000fffff984 */ /* 0x000fe20000000800 */
[----:B------:R-:W-:Y:S01]  /*3f00*/  @!PT LDS RZ, [RZ] ;  /* 0x00000000fffff984 */ /* 0x000fe20000000800 */
[----:B------:R3:W-:Y:S06]  /*3f10*/  MEMBAR.ALL.CTA ;  /* 0x0000000000007992 */ /* 0x0007ec0000008000 */
[----:B---3--:R-:W3:Y:S02]  /*3f20*/  FENCE.VIEW.ASYNC.S ;  /* 0x00000000000073c6 */ /* 0x008ee40000000000 */
[----:B---3--:R-:W-:Y:S01]  /*3f30*/  SYNCS.ARRIVE.TRANS64.RED.A1T0 RZ, [UR5], RZ ;  /* 0x000000ffffff79a7 */ /* 0x008fe20008100405 */
[----:B--2---:R-:W-:-:S13]  /*3f40*/  LOP3.LUT P1, RZ, R6, 0x1, RZ, 0xc0, !PT ;  /* 0x0000000106ff7812 */ /* 0x004fda000782c0ff */
[----:B------:R-:W-:Y:S05]  /*3f50*/  @P1 BRA `(.L_x_70) ;  /* 0xfffffffc00981947 */ /* 0x000fea000383ffff */
[----:B------:R-:W-:-:S04]  /*3f60*/  SHF.L.U32 R0, R2, 0x1f, RZ ;  /* 0x0000001f02007819 */ /* 0x000fc800000006ff */
[----:B------:R-:W2:Y:S02]  /*3f70*/  SYNCS.PHASECHK.TRANS64 P0, [UR4+0x1d8], R0 ;  /* 0x0001d800ff0075a7 */ /* 0x000ea40008001004 */
[----:B-12---:R-:W-:Y:S05]  /*3f80*/  @P0 EXIT ;  /* 0x000000000000094d */ /* 0x006fea0003800000 */
[----:B------:R-:W-:-:S07]  /*3f90*/  MOV R0, UR4 ;  /* 0x0000000400007c02 */ /* 0x000fce0008000f00 */
.L_x_71:
[----:B-1----:R-:W-:-:S04]  /*3fa0*/  SHF.L.U32 R3, R2, 0x1f, RZ ;  /* 0x0000001f02037819 */ /* 0x002fc800000006ff */
[----:B------:R1:W2:Y:S03]  /*3fb0*/  SYNCS.PHASECHK.TRANS64.TRYWAIT P0, [R0+URZ+0x1d8], R3 ;  /* 0x0001d803000075a7 */ /* 0x0002a600080011ff */
[----:B--2---:R-:W-:Y:S05]  /*3fc0*/  @!P0 NANOSLEEP.SYNCS 0x989680 ;  /* 0x009896800000895d */ /* 0x004fea0003900000 */
[----:B------:R-:W2:Y:S02]  /*3fd0*/  @!P0 SYNCS.PHASECHK.TRANS64 P0, [R0+URZ+0x1d8], R3 ;  /* 0x0001d803000085a7 */ /* 0x000ea400080010ff */
[----:B--2---:R-:W-:Y:S05]  /*3fe0*/  @P0 EXIT ;  /* 0x000000000000094d */ /* 0x004fea0003800000 */
[----:B------:R-:W-:Y:S05]  /*3ff0*/  BRA `(.L_x_71) ;  /* 0xfffffffc00e87947 */ /* 0x000fea000383ffff */
.L_x_67:
[----:B------:R-:W-:Y:S05]  /*4000*/  BRA.U UP4, `(.L_x_72) ;  /* 0x00000011045c7547 */ /* 0x000fea000b800000 */
[----:B------:R-:W-:Y:S01]  /*4010*/  UMOV UR5, 0x40 ;  /* 0x0000004000057882 */ /* 0x000fe20000000000 */
[----:B------:R-:W-:Y:S01]  /*4020*/  NOP ;  /* 0x0000000000007918 */ /* 0x000fe20000000000 */
[----:B------:R-:W-:Y:S01]  /*4030*/  ULEA UR5, UR45, UR5, 0x18 ;  /* 0x000000052d057291 */ /* 0x000fe2000f8ec0ff */
[----:B------:R-:W-:Y:S02]  /*4040*/  UMOV UR6, 0x400 ;  /* 0x0000040000067882 */ /* 0x000fe40000000000 */
[----:B------:R-:W-:-:S06]  /*4050*/  ULEA UR6, UR45, UR6, 0x18 ;  /* 0x000000062d067291 */ /* 0x000fcc000f8ec0ff */
[----:B------:R-:W2:Y:S02]  /*4060*/  LDS.U8 R3, [UR5+0x1c] ;  /* 0x00001c05ff037984 */ /* 0x000ea40008000000 */
[----:B--2---:R-:W-:-:S13]  /*4070*/  ISETP.NE.AND P0, PT, R3, RZ, PT ;  /* 0x000000ff0300720c */ /* 0x004fda0003f05270 */
[----:B------:R-:W-:Y:S05]  /*4080*/  @P0 BRA `(.L_x_73) ;  /* 0x0000000400080947 */ /* 0x000fea0003800000 */
[----:B------:R-:W-:Y:S02]  /*4090*/  UISETP.NE.U32.AND UP1, UPT, UR31, 0x1, UPT ;  /* 0x000000011f00788c */ /* 0x000fe4000bf25070 */
[----:B------:R-:W-:-:S07]  /*40a0*/  UIADD3 UR7, UPT, UPT, UR5, 0x8, URZ ;  /* 0x0000000805077890 */ /* 0x000fce000fffe0ff */
[----:B------:R-:W-:Y:S05]  /*40b0*/  BRA.U !UP1, `(.L_x_74) ;  /* 0x00000001099c7547 */ /* 0x000fea000b800000 */
[----:B------:R-:W-:Y:S01]  /*40c0*/  ELECT P0, URZ, PT ;  /* 0x0000000000ff782f */ /* 0x000fe20003800000 */
[----:B------:R-:W-:-:S12]  /*40d0*/  BSSY B0, `(.L_x_74) ;  /* 0x0000025000007945 */ /* 0x000fd80003800000 */
[----:B------:R-:W-:Y:S05]  /*40e0*/  @!P0 BRA `(.L_x_75) ;  /* 0x00000000008c8947 */ /* 0x000fea0003800000 */
[----:B------:R-:W-:-:S05]  /*40f0*/  UMOV UR4, 0x10 ;  /* 0x0000001000047882 */ /* 0x000fca0000000000 */
[----:B------:R-:W-:Y:S04]  /*4100*/  DEPBAR.LE SB2, 0x36 ;  /* 0x0000ad800000791a */ /* 0x000fe80000000000 */
[----:B------:R-:W2:Y:S02]  /*4110*/  UTCATOMSWS.2CTA.FIND_AND_SET.ALIGN UP0, UR4, UR4 ;  /* 0x00000004000475e3 */ /* 0x000ea40008200800 */
[----:B--2---:R-:W-:Y:S01]  /*4120*/  MOV R10, UR4 ;  /* 0x00000004000a7c02 */ /* 0x004fe20008000f00 */
[----:B------:R-:W-:Y:S06]  /*4130*/  BRA.U UP0, `(.L_x_76) ;  /* 0x0000000100187547 */ /* 0x000fec000b800000 */
.L_x_77:
[----:B------:R-:W-:Y:S05]  /*4140*/  NANOSLEEP 0x64 ;  /* 0x000000640000795d */ /* 0x000fea0003800000 */
[----:B------:R-:W-:-:S05]  /*4150*/  UMOV UR4, 0x10 ;  /* 0x0000001000047882 */ /* 0x000fca0000000000 */
[----:B------:R-:W-:Y:S04]  /*4160*/  DEPBAR.LE SB2, 0x36 ;  /* 0x0000ad800000791a */ /* 0x000fe80000000000 */
[----:B------:R-:W2:Y:S02]  /*4170*/  UTCATOMSWS.2CTA.FIND_AND_SET.ALIGN UP0, UR4, UR4 ;  /* 0x00000004000475e3 */ /* 0x000ea40008200800 */
[----:B--2---:R-:W-:Y:S01]  /*4180*/  MOV R10, UR4 ;  /* 0x00000004000a7c02 */ /* 0x004fe20008000f00 */
[----:B------:R-:W-:Y:S05]  /*4190*/  BRA.U !UP0, `(.L_x_77) ;  /* 0xfffffffd08e87547 */ /* 0x000fea000b83ffff */
.L_x_76:
[----:B------:R-:W2:Y:S01]  /*41a0*/  LDS R6, [UR5+0x10] ;  /* 0x00001005ff067984 */ /* 0x000ea20008000800 */
[----:B------:R-:W-:Y:S01]  /*41b0*/  IMAD.U32 R3, RZ, RZ, UR6 ;  /* 0x00000006ff037e24 */ /* 0x000fe2000f8e00ff */
[----:B------:R-:W-:-:S03]  /*41c0*/  MOV R4, UR30 ;  /* 0x0000001e00047c02 */ /* 0x000fc60008000f00 */
[----:B------:R-:W-:Y:S01]  /*41d0*/  VIADD R3, R3, 0x220 ;  /* 0x0000022003037836 */ /* 0x000fe20000000000 */
[----:B--2---:R-:W-:-:S04]  /*41e0*/  SHF.L.U32 R6, R6, 0x1f, RZ ;  /* 0x0000001f06067819 */ /* 0x004fc800000006ff */
[----:B------:R-:W2:Y:S02]  /*41f0*/  SYNCS.PHASECHK.TRANS64.TRYWAIT P0, [UR5+0x8], R6 ;  /* 0x00000806ff0075a7 */ /* 0x000ea40008001105 */
[----:B--2---:R-:W-:Y:S05]  /*4200*/  @P0 BRA `(.L_x_78) ;  /* 0x0000000000080947 */ /* 0x004fea0003800000 */
[----:B------:R-:W2:Y:S02]  /*4210*/  SYNCS.PHASECHK.TRANS64.TRYWAIT P0, [UR5+0x8], R6 ;  /* 0x00000806ff0075a7 */ /* 0x000ea40008001105 */
[----:B--2---:R-:W-:Y:S05]  /*4220*/  @!P0 BRA `(.L_x_79) ;  /* 0x00000058005c8947 */ /* 0x004fea0003800000 */
.L_x_78:
[----:B------:R-:W-:Y:S01]  /*4230*/  PRMT R4, R4, 0x654, R3 ;  /* 0x0000065404047816 */ /* 0x000fe20000000003 */
[----:B------:R-:W-:Y:S01]  /*4240*/  HFMA2 R3, -RZ, RZ, 0, 5.9604644775390625e-08 ;  /* 0x00000001ff037431 */ /* 0x000fe200000001ff */
[----:B------:R-:W-:Y:S01]  /*4250*/  UPRMT UR4, UR30, 0x654, UR7 ;  /* 0x000006541e047896 */ /* 0x000fe20008000007 */
[----:B------:R-:W-:Y:S02]  /*4260*/  IMAD.MOV.U32 R7, RZ, RZ, 0xffff ;  /* 0x0000ffffff077424 */ /* 0x000fe400078e00ff */
[----:B--2---:R-:W-:Y:S02]  /*4270*/  IMAD.MOV.U32 R6, RZ, RZ, 0x4 ;  /* 0x00000004ff067424 */ /* 0x004fe400078e00ff */
[----:B------:R-:W-:Y:S01]  /*4280*/  IMAD.SHL.U32 R9, R10, 0x20, RZ ;  /* 0x000000200a097824 */ /* 0x000fe200078e00ff */
[----:B------:R-:W-:Y:S02]  /*4290*/  MOV R5, UR4 ;  /* 0x0000000400057c02 */ /* 0x000fe40008000f00 */
[-C--:B------:R-:W-:Y:S01]  /*42a0*/  SHF.L.U32 R8, R7, R10.reuse, RZ ;  /* 0x0000000a07087219 */ /* 0x080fe200000006ff */
[----:B------:R2:W-:Y:S01]  /*42b0*/  SYNCS.ARRIVE.TRANS64.RED RZ, [UR4], R6 ;  /* 0x00000006ffff79a7 */ /* 0x0005e20008000404 */
[----:B------:R-:W-:Y:S01]  /*42c0*/  SHF.L.U32 R7, R3, R10, RZ ;  /* 0x0000000a03077219 */ /* 0x000fe200000006ff */
[----:B------:R2:W-:Y:S04]  /*42d0*/  STS [UR6+0x220], R9 ;  /* 0x00022009ff007988 */ /* 0x0005e80008000806 */
[----:B------:R2:W-:Y:S04]  /*42e0*/  STAS [R4.64], R10 ;  /* 0x0000000a04007dbd */ /* 0x0005e8000c0008ff */
[----:B------:R2:W-:Y:S04]  /*42f0*/  ATOMS.OR RZ, [UR5+0x14], R8 ;  /* 0x00001408ffff798c */ /* 0x0005e8000b000005 */
[----:B------:R2:W-:Y:S04]  /*4300*/  ATOMS.OR RZ, [UR5+0x18], R7 ;  /* 0x00001807ffff798c */ /* 0x0005e8000b000005 */
[----:B------:R2:W-:Y:S02]  /*4310*/  ATOMS.XOR RZ, [UR5+0x10], R3 ;  /* 0x00001003ffff798c */ /* 0x0005e4000b800005 */
.L_x_75:
[----:B-1----:R-:W-:Y:S05]  /*4320*/  BSYNC B0 ;  /* 0x0000000000007941 */ /* 0x002fea0003800000 */
.L_x_74:
[----:B------:R-:W-:Y:S05]  /*4330*/  BRA.U UP1, `(.L_x_80) ;  /* 0x00000001016c7547 */ /* 0x000fea000b800000 */
[----:B------:R-:W-:-:S03]  /*4340*/  UMOV UR4, 0xffffffff ;  /* 0xffffffff00047882 */ /* 0x000fc60000000000 */
[----:B------:R-:W-:Y:S05]  /*4350*/  BRA.DIV UR4, `(.L_x_81) ;  /* 0x0000005a04287947 */ /* 0x000fea000b800000 */
[----:B------:R-:W-:-:S13]  /*4360*/  ELECT P6, URZ, PT ;  /* 0x0000000000ff782f */ /* 0x000fda00038c0000 */
.L_x_200:
[----:B------:R-:W-:Y:S05]  /*4370*/  @!P6 BRA `(.L_x_80) ;  /* 0x00000000005ce947 */ /* 0x000fea0003800000 */
[----:B--2---:R-:W2:Y:S02]  /*4380*/  LDS R4, [UR5+0x10] ;  /* 0x00001005ff047984 */ /* 0x004ea40008000800 */
[----:B--2---:R-:W-:-:S04]  /*4390*/  SHF.L.U32 R4, R4, 0x1f, RZ ;  /* 0x0000001f04047819 */ /* 0x004fc800000006ff */
[----:B------:R-:W2:Y:S02]  /*43a0*/  SYNCS.PHASECHK.TRANS64.TRYWAIT P0, [UR5+0x8], R4 ;  /* 0x00000804ff0075a7 */ /* 0x000ea40008001105 */
[----:B--2---:R-:W-:Y:S05]  /*43b0*/  @P0 BRA `(.L_x_82) ;  /* 0x0000000000080947 */ /* 0x004fea0003800000 */
[----:B------:R-:W2:Y:S02]  /*43c0*/  SYNCS.PHASECHK.TRANS64.TRYWAIT P0, [UR5+0x8], R4 ;  /* 0x00000804ff0075a7 */ /* 0x000ea40008001105 */
[----:B--2---:R-:W-:Y:S05]  /*43d0*/  @!P0 BRA `(.L_x_83) ;  /* 0x0000005800288947 */ /* 0x004fea0003800000 */
.L_x_82:
[----:B------:R-:W3:Y:S01]  /*43e0*/  LDS R6, [UR6+0x220] ;  /* 0x00022006ff067984 */ /* 0x000ee20008000800 */
[----:B--2---:R-:W-:Y:S02]  /*43f0*/  HFMA2 R3, -RZ, RZ, 0, 5.9604644775390625e-08 ;  /* 0x00000001ff037431 */ /* 0x004fe400000001ff */
[----:B------:R-:W-:Y:S01]  /*4400*/  IMAD.MOV.U32 R4, RZ, RZ, 0xffff ;  /* 0x0000ffffff047424 */ /* 0x000fe200078e00ff */
[----:B------:R-:W-:Y:S01]  /*4410*/  UPRMT UR4, UR30, 0x654, UR7 ;  /* 0x000006541e047896 */ /* 0x000fe20008000007 */
[----:B---3--:R-:W-:-:S03]  /*4420*/  IMAD.SHL.U32 R5, R6, 0x20, RZ ;  /* 0x0000002006057824 */ /* 0x008fc600078e00ff */
[-C--:B------:R-:W-:Y:S02]  /*4430*/  SHF.L.U32 R4, R4, R6.reuse, RZ ;  /* 0x0000000604047219 */ /* 0x080fe400000006ff */
[----:B------:R-:W-:Y:S01]  /*4440*/  SHF.L.U32 R6, R3, R6, RZ ;  /* 0x0000000603067219 */ /* 0x000fe200000006ff */
[----:B------:R3:W-:Y:S04]  /*4450*/  STS [UR6+0x220], R5 ;  /* 0x00022005ff007988 */ /* 0x0007e80008000806 */
[----:B------:R3:W-:Y:S04]  /*4460*/  ATOMS.OR RZ, [UR5+0x14], R4 ;  /* 0x00001404ffff798c */ /* 0x0007e8000b000005 */
[----:B------:R3:W-:Y:S01]  /*4470*/  ATOMS.OR RZ, [UR5+0x18], R6 ;  /* 0x00001806ffff798c */ /* 0x0007e2000b000005 */
[----:B------:R-:W-:Y:S03]  /*4480*/  SYNCS.ARRIVE.TRANS64.RED.A1T0 RZ, [UR4], RZ ;  /* 0x000000ffffff79a7 */ /* 0x000fe60008100404 */
[----:B------:R3:W-:Y:S01]  /*4490*/  ATOMS.XOR RZ, [UR5+0x10], R3 ;  /* 0x00001003ffff798c */ /* 0x0007e2000b800005 */
[----:B------:R-:W-:Y:S05]  /*44a0*/  BRA `(.L_x_80) ;  /* 0x0000000000107947 */ /* 0x000fea0003800000 */
.L_x_73:
[----:B------:R-:W-:Y:S02]  /*44b0*/  MOV R3, 0xffffffff ;  /* 0xffffffff00037802 */ /* 0x000fe40000000f00 */
[----:B------:R-:W-:-:S03]  /*44c0*/  MOV R4, 0x44f0 ;  /* 0x000044f000047802 */ /* 0x000fc60000000f00 */
[----:B------:R2:W-:Y:S04]  /*44d0*/  STS [UR6+0x220], R3 ;  /* 0x00022003ff007988 */ /* 0x0005e80008000806 */
[----:B-12--5:R-:W-:Y:S05]  /*44e0*/  CALL.REL.NOINC `($__internal_1_$__cuda_sm10x_tcgen05_guardrail_trap_phase_invalid_during_alloc) ;  /* 0x0000005c004c7944 */ /* 0x026fea0003c00000 */
.L_x_80:
[----:B------:R-:W-:Y:S05]  /*44f0*/  WARPSYNC.ALL ;  /* 0x0000000000007948 */ /* 0x000fea0003800000 */
[----:B------:R-:W4:Y:S01]  /*4500*/  S2UR UR17, SR_CgaCtaId ;  /* 0x00000000001179c3 */ /* 0x000f220000008800 */
[----:B------:R-:W-:Y:S01]  /*4510*/  UMOV UR4, 0x400 ;  /* 0x0000040000047882 */ /* 0x000fe20000000000 */
[----:B------:R-:W-:-:S06]  /*4520*/  NOP ;  /* 0x0000000000007918 */ /* 0x000fcc0000000000 */
[----:B------:R-:W-:Y:S06]  /*4530*/  BAR.ARV 0x6, 0xa0 ;  /* 0x0182800000007b1d */ /* 0x000fec0000002000 */
[----:B------:R-:W1:Y:S01]  /*4540*/  LDCU.64 UR6, c[0x0][0x388] ;  /* 0x00007100ff0677ac */ /* 0x000e620008000a00 */
[----:B------:R-:W-:Y:S01]  /*4550*/  LOP3.LUT R2, R2, 0xffff, RZ, 0xc0, !PT ;  /* 0x0000ffff02027812 */ /* 0x000fe200078ec0ff */
[----:B--2---:R-:W-:Y:S01]  /*4560*/  IMAD.MOV.U32 R8, RZ, RZ, 0x1 ;  /* 0x00000001ff087424 */ /* 0x004fe200078e00ff */
[----:B------:R-:W-:Y:S01]  /*4570*/  LOP3.LUT R0, R0, 0xffff, RZ, 0xc0, !PT ;  /* 0x0000ffff00007812 */ /* 0x000fe200078ec0ff */
[----:B------:R-:W2:Y:S01]  /*4580*/  LDCU UR8, c[0x0][0x390] ;  /* 0x00007200ff0877ac */ /* 0x000ea20008000800 */
[----:B------:R-:W-:Y:S01]  /*4590*/  R2UR UR18, R2 ;  /* 0x00000000021272ca */ /* 0x000fe200000e0000 */
[----:B------:R-:W-:Y:S01]  /*45a0*/  IMAD.MOV.U32 R2, RZ, RZ, RZ ;  /* 0x000000ffff027224 */ /* 0x000fe200078e00ff */
[----:B------:R-:W-:Y:S01]  /*45b0*/  R2UR UR28, R0 ;  /* 0x00000000001c72ca */ /* 0x000fe200000e0000 */
[----:B------:R-:W-:Y:S01]  /*45c0*/  IMAD.MOV.U32 R0, RZ, RZ, RZ ;  /* 0x000000ffff007224 */ /* 0x000fe200078e00ff */
[----:B------:R-:W-:Y:S01]  /*45d0*/  UMOV UR21, URZ ;  /* 0x000000ff00157c82 */ /* 0x000fe20008000000 */
[----:B----4-:R-:W-:-:S02]  /*45e0*/  ULEA UR17, UR17, UR4, 0x18 ;  /* 0x0000000411117291 */ /* 0x010fc4000f8ec0ff */
[----:B------:R-:W-:Y:S01]  /*45f0*/  UISETP.NE.AND UP3, UPT, UR31, URZ, UPT ;  /* 0x000000ff1f00728c */ /* 0x000fe2000bf65270 */
[----:B------:R-:W-:Y:S01]  /*4600*/  UMOV UR16, URZ ;  /* 0x000000ff00107c82 */ /* 0x000fe20008000000 */
[----:B------:R-:W-:Y:S01]  /*4610*/  UMOV UR26, 0x0 ;  /* 0x00000000001a7882 */ /* 0x000fe20000000000 */
[----:B------:R-:W-:Y:S01]  /*4620*/  UMOV UR27, 0x8210010 ;  /* 0x08210010001b7882 */ /* 0x000fe20000000000 */
[----:B------:R-:W-:Y:S01]  /*4630*/  UMOV UR24, 0x0 ;  /* 0x0000000000187882 */ /* 0x000fe20000000000 */
[----:B-1----:R-:W-:Y:S02]  /*4640*/  UIADD3 UR4, UPT, UPT, UR6, 0x3f, URZ ;  /* 0x0000003f06047890 */ /* 0x002fe4000fffe0ff */
[----:B---3--:R-:W1:Y:S01]  /*4650*/  LDS R3, [UR17+0x220] ;  /* 0x00022011ff037984 */ /* 0x008e620008000800 */
[----:B------:R-:W-:Y:S02]  /*4660*/  UIADD3 UR6, UPT, UPT, UR17, 0x4400, URZ ;  /* 0x0000440011067890 */ /* 0x000fe4000fffe0ff */
[----:B------:R-:W-:-:S02]  /*4670*/  USHF.R.S32.HI UR5, URZ, 0x1f, UR4 ;  /* 0x0000001fff057899 */ /* 0x000fc40008011404 */
[----:B------:R-:W-:Y:S02]  /*4680*/  USHF.R.U32.HI UR6, URZ, 0x4, UR6 ;  /* 0x00000004ff067899 */ /* 0x000fe40008011606 */
[----:B------:R-:W-:Y:S02]  /*4690*/  ULEA.HI UR4, UR5, UR4, URZ, 0x6 ;  /* 0x0000000405047291 */ /* 0x000fe4000f8f30ff */
[----:B------:R-:W-:Y:S02]  /*46a0*/  UIADD3 UR5, UPT, UPT, UR17, 0x1e400, URZ ;  /* 0x0001e40011057890 */ /* 0x000fe4000fffe0ff */
[----:B------:R-:W-:Y:S02]  /*46b0*/  USHF.R.S32.HI UR4, URZ, 0x6, UR4 ;  /* 0x00000006ff047899 */ /* 0x000fe40008011404 */
[----:B------:R-:W-:Y:S02]  /*46c0*/  USHF.R.U32.HI UR5, URZ, 0x4, UR5 ;  /* 0x00000004ff057899 */ /* 0x000fe40008011605 */
[----:B------:R-:W-:-:S02]  /*46d0*/  UIMAD UR7, UR4, UR7, URZ ;  /* 0x00000007040772a4 */ /* 0x000fc4000f8e02ff */
[----:B------:R-:W-:Y:S02]  /*46e0*/  UIADD3 UR4, UPT, UPT, UR17, 0x1d8, URZ ;  /* 0x000001d811047890 */ /* 0x000fe4000fffe0ff */
[----:B------:R-:W-:Y:S02]  /*46f0*/  ULOP3.LUT UR6, UR6, 0x3fff, URZ, 0xc0, !UPT ;  /* 0x00003fff06067892 */ /* 0x000fe4000f8ec0ff */
[----:B------:R-:W-:Y:S02]  /*4700*/  UPRMT UR23, URZ, 0x654, UR4 ;  /* 0x00000654ff177896 */ /* 0x000fe40008000004 */
[----:B--2---:R-:W-:Y:S02]  /*4710*/  UIMAD UR4, UR7, UR8, URZ ;  /* 0x00000008070472a4 */ /* 0x004fe4000f8e02ff */
[----:B------:R-:W-:Y:S02]  /*4720*/  ULOP3.LUT UR20, UR5, 0x3fff, URZ, 0xc0, !UPT ;  /* 0x00003fff05147892 */ /* 0x000fe4000f8ec0ff */
[----:B------:R-:W-:-:S02]  /*4730*/  ULOP3.LUT UR19, UR6, 0x10000, URZ, 0xfc, !UPT ;  /* 0x0001000006137892 */ /* 0x000fc4000f8efcff */
[----:B------:R-:W-:Y:S02]  /*4740*/  UIADD3 UR29, UPT, UPT, UR4, -0x1, URZ ;  /* 0xffffffff041d7890 */ /* 0x000fe4000fffe0ff */
[----:B------:R-:W-:Y:S01]  /*4750*/  UISETP.GE.AND UP4, UPT, UR4, 0x1, UPT ;  /* 0x000000010400788c */ /* 0x000fe2000bf86270 */
[----:B------:R-:W-:Y:S01]  /*4760*/  UMOV UR25, 0x8210010 ;  /* 0x0821001000197882 */ /* 0x000fe20000000000 */
[C---:B-1----:R-:W-:Y:S01]  /*4770*/  VIADD R5, R3.reuse, 0x40 ;  /* 0x0000004003057836 */ /* 0x042fe20000000000 */
[----:B------:R-:W-:-:S04]  /*4780*/  LOP3.LUT R4, R3, 0xffff, RZ, 0xc0, !PT ;  /* 0x0000ffff03047812 */ /* 0x000fc800078ec0ff */
[----:B------:R-:W-:-:S05]  /*4790*/  LOP3.LUT R5, R5, 0xffff, RZ, 0xc0, !PT ;  /* 0x0000ffff05057812 */ /* 0x000fca00078ec0ff */
[----:B------:R1:W-:Y:S02]  /*47a0*/  STL.64 [R1], R4 ;  /* 0x0000000401007387 */ /* 0x0003e40000100a00 */
.L_x_92:
[----:B-1----:R-:W-:-:S04]  /*47b0*/  SHF.L.U32 R5, R2, 0x1f, RZ ;  /* 0x0000001f02057819 */ /* 0x002fc800000006ff */
[----:B------:R-:W1:Y:S02]  /*47c0*/  SYNCS.PHASECHK.TRANS64.TRYWAIT P0, [UR17+0x1d0], R5 ;  /* 0x0001d005ff0075a7 */ /* 0x000e640008001111 */
[----:B-1-34-:R-:W-:Y:S05]  /*47d0*/  @!P0 BRA `(.L_x_84) ;  /* 0x0000005400408947 */ /* 0x01afea0003800000 */
.L_x_202:
[----:B-1----:R-:W1:Y:S01]  /*47e0*/  LDS.128 R4, [UR17+0x210] ;  /* 0x00021011ff047984 */ /* 0x002e620008000c00 */
[----:B------:R-:W-:Y:S01]  /*47f0*/  ULEA UR22, UR21, UR17, 0x3 ;  /* 0x0000001115167291 */ /* 0x000fe2000f8e18ff */
[----:B------:R-:W-:Y:S01]  /*4800*/  @!PT LDS RZ, [RZ] ;  /* 0x00000000fffff984 */ /* 0x000fe20000000800 */
[----:B------:R-:W-:Y:S01]  /*4810*/  @!PT LDS RZ, [RZ] ;  /* 0x00000000fffff984 */ /* 0x000fe20000000800 */
[----:B------:R-:W-:Y:S01]  /*4820*/  @!PT LDS RZ, [RZ] ;  /* 0x00000000fffff984 */ /* 0x000fe20000000800 */
[----:B------:R-:W-:Y:S01]  /*4830*/  @!PT LDS RZ, [RZ] ;  /* 0x00000000fffff984 */ /* 0x000fe20000000800 */
[----:B------:R2:W-:Y:S06]  /*4840*/  MEMBAR.ALL.CTA ;  /* 0x0000000000007992 */ /* 0x0005ec0000008000 */
[----:B--2---:R-:W2:Y:S02]  /*4850*/  FENCE.VIEW.ASYNC.S ;  /* 0x00000000000073c6 */ /* 0x004ea40000000000 */
[----:B--2---:R-:W-:Y:S01]  /*4860*/  SYNCS.ARRIVE.TRANS64.RED.A1T0 RZ, [UR23], RZ ;  /* 0x000000ffffff79a7 */ /* 0x004fe20008100417 */
[----:B-1----:R-:W-:Y:S01]  /*4870*/  LOP3.LUT P2, RZ, R6, 0x1, RZ, 0xc0, !PT ;  /* 0x0000000106ff7812 */ /* 0x002fe2000784c0ff */
[----:B------:R-:W-:-:S12]  /*4880*/  BRA.U UP3, `(.L_x_85) ;  /* 0x00000001030c7547 */ /* 0x000fd8000b800000 */
[----:B------:R-:W-:-:S04]  /*4890*/  SHF.L.U32 R5, R8, 0x1f, RZ ;  /* 0x0000001f08057819 */ /* 0x000fc800000006ff */
[----:B------:R-:W1:Y:S02]  /*48a0*/  SYNCS.PHASECHK.TRANS64.TRYWAIT P0, [UR22+0x1f0], R5 ;  /* 0x0001f005ff0075a7 */ /* 0x000e640008001116 */
[----:B-1----:R-:W-:Y:S05]  /*48b0*/  @!P0 BRA `(.L_x_86) ;  /* 0x0000005400208947 */ /* 0x002fea0003800000 */
.L_x_85:
[----:B------:R-:W-:Y:S05]  /*48c0*/  BRA.U UP3, `(.L_x_87) ;  /* 0x0000000103d47547 */ /* 0x000fea000b800000 */
[----:B------:R-:W-:Y:S05]  /*48d0*/  BRA.U !UP4, `(.L_x_88) ;  /* 0x000000010cc47547 */ /* 0x000fea000b800000 */
[----:B------:R-:W-:Y:S01]  /*48e0*/  ULEA UR4, UR21, UR43, 0x2 ;  /* 0x0000002b15047291 */ /* 0x000fe2000f8e10ff */
[----:B-1----:R-:W-:-:S08]  /*48f0*/  SHF.L.U32 R4, R0, 0x1f, RZ ;  /* 0x0000001f00047819 */ /* 0x002fd000000006ff */
[----:B------:R-:W5:Y:S01]  /*4900*/  LDL R5, [UR4] ;  /* 0x00000004ff057983 */ /* 0x000f620008100800 */
[----:B------:R-:W-:Y:S02]  /*4910*/  ULEA UR4, UR16, UR17, 0x3 ;  /* 0x0000001110047291 */ /* 0x000fe4000f8e18ff */
[----:B------:R-:W-:Y:S01]  /*4920*/  UPLOP3.LUT UP2, UPT, UPT, UPT, UPT, 0x40, 0x4 ;  /* 0x000000000004789c */ /* 0x000fe20003f4e870 */
[----:B------:R-:W-:Y:S01]  /*4930*/  UMOV UR15, UR29 ;  /* 0x0000001d000f7c82 */ /* 0x000fe20008000000 */
[----:B------:R-:W-:-:S05]  /*4940*/  UMOV UR5, UR16 ;  /* 0x0000001000057c82 */ /* 0x000fca0008000000 */
[----:B------:R1:W2:Y:S04]  /*4950*/  SYNCS.PHASECHK.TRANS64.TRYWAIT P1, [UR4], R4 ;  /* 0x00000004ff0075a7 */ /* 0x0002a80008021104 */
.L_x_91:
[----:B---3--:R-:W-:Y:S01]  /*4960*/  ULEA UR10, UR5, UR17, 0x3 ;  /* 0x00000011050a7291 */ /* 0x008fe2000f8e18ff */
[----:B--2-4-:R-:W-:Y:S11]  /*4970*/  @P1 BRA `(.L_x_89) ;  /* 0x00000000000c1947 */ /* 0x014ff60003800000 */
[----:B------:R-:W-:Y:S04]  /*4980*/  SHF.L.U32 R7, R0, 0x1f, RZ ;  /* 0x0000001f00077819 */ /* 0x000fe800000006ff */
[----:B------:R-:W2:Y:S02]  /*4990*/  SYNCS.PHASECHK.TRANS64.TRYWAIT P0, [UR10], R7 ;  /* 0x00000007ff0075a7 */ /* 0x000ea4000800110a */
[----:B--2---:R-:W-:Y:S05]  /*49a0*/  @!P0 BRA `(.L_x_90) ;  /* 0x0000005000fc8947 */ /* 0x004fea0003800000 */
.L_x_89:
[----:B------:R-:W-:Y:S01]  /*49b0*/  UISETP.NE.AND UP0, UPT, UR15, URZ, UPT ;  /* 0x000000ff0f00728c */ /* 0x000fe2000bf05270 */
[----:B------:R-:W-:Y:S01]  /*49c0*/  PLOP3.LUT P1, PT, PT, PT, PT, 0x80, 0x8 ;  /* 0x000000000008781c */ /* 0x000fe20003f2f070 */
[----:B------:R-:W-:Y:S02]  /*49d0*/  UIADD3 UR4, UPT, UPT, UR5, 0x1, URZ ;  /* 0x0000000105047890 */ /* 0x000fe4000fffe0ff */
[----:B------:R-:W-:Y:S02]  /*49e0*/  ULEA UR8, UR5, UR20, 0x8 ;  /* 0x0000001405087291 */ /* 0x000fe4000f8e40ff */
[----:B------:R-:W-:Y:S01]  /*49f0*/  UISETP.NE.AND UP1, UPT, UR4, 0x1a, UPT ;  /* 0x0000001a0400788c */ /* 0x000fe2000bf25270 */
[----:B------:R-:W-:Y:S01]  /*4a00*/  PLOP3.LUT P0, PT, PT, PT, UP0, 0x80, 0x8 ;  /* 0x000000000008781c */ /* 0x000fe20003f0f008 */
[----:B------:R-:W-:Y:S02]  /*4a10*/  UIADD3 UR12, UPT, UPT, UR8, 0x80, URZ ;  /* 0x00000080080c7890 */ /* 0x000fe4000fffe0ff */
[----:B------:R-:W-:Y:S02]  /*4a20*/  USEL UR6, URZ, 0x1, UP1 ;  /* 0x00000001ff067887 */ /* 0x000fe40008800000 */
[----:B------:R-:W-:Y:S02]  /*4a30*/  USEL UR16, UR4, URZ, UP1 ;  /* 0x000000ff04107287 */ /* 0x000fe40008800000 */
[----:B------:R-:W-:Y:S02]  /*4a40*/  UIADD3 UR10, UPT, UPT, UR10, 0xd0, URZ ;  /* 0x000000d00a0a7890 */ /* 0x000fe4000fffe0ff */
[----:B------:R-:W-:Y:S01]  /*4a50*/  @UP0 ULEA UR4, UR16, UR17, 0x3 ;  /* 0x0000001110040291 */ /* 0x000fe2000f8e18ff */
[----:B------:R-:W-:Y:S01]  /*4a60*/  LOP3.LUT R0, R0, UR6, RZ, 0x3c, !PT ;  /* 0x0000000600007c12 */ /* 0x000fe2000f8e3cff */
[----:B------:R-:W-:Y:S01]  /*4a70*/  UMOV UR9, 0x80004020 ;  /* 0x8000402000097882 */ /* 0x000fe20000000000 */
[----:B------:R-:W-:Y:S01]  /*4a80*/  UMOV UR13, 0x80004020 ;  /* 0x80004020000d7882 */ /* 0x000fe20000000000 */
[----:B------:R-:W-:Y:S01]  /*4a90*/  UMOV UR7, 0x80004020 ;  /* 0x8000402000077882 */ /* 0x000fe20000000000 */
[----:B-1----:R-:W-:Y:S04]  /*4aa0*/  @P0 SHF.L.U32 R4, R0, 0x1f, RZ ;  /* 0x0000001f00040819 */ /* 0x002fe800000006ff */
[----:B------:R3:W4:Y:S01]  /*4ab0*/  @P0 SYNCS.PHASECHK.TRANS64.TRYWAIT P1, [UR4], R4 ;  /* 0x00000004ff0005a7 */ /* 0x0007220008021104 */
[----:B------:R-:W-:Y:S11]  /*4ac0*/  ELECT P0, URZ, PT ;  /* 0x0000000000ff782f */ /* 0x000ff60003800000 */
[----:B------:R-:W-:Y:S02]  /*4ad0*/  @!UPT UIADD3 URZ, UPT, UPT, URZ, URZ, URZ ;  /* 0x000000fffffff290 */ /* 0x000fe4000fffe0ff */
[C---:B-----5:R-:W-:Y:S01]  /*4ae0*/  @P0 R2UR.BROADCAST UR14, R5.reuse ;  /* 0x00000000050e02ca */ /* 0x060fe200008e0000 */
[----:B------:R-:W-:Y:S01]  /*4af0*/  ULEA UR4, UR5, UR19, 0x8 ;  /* 0x0000001305047291 */ /* 0x000fe2000f8e40ff */
[----:B------:R-:W-:Y:S11]  /*4b00*/  ELECT P0, URZ, PT ;  /* 0x0000000000ff782f */ /* 0x000ff60003800000 */
[----:B------:R-:W-:Y:S02]  /*4b10*/  @!UPT UIADD3 URZ, UPT, UPT, URZ, URZ, URZ ;  /* 0x000000fffffff290 */ /* 0x000fe4000fffe0ff */
[----:B------:R-:W-:Y:S01]  /*4b20*/  @P0 R2UR.BROADCAST UR11, R5 ;  /* 0x00000000050b02ca */ /* 0x000fe200008e0000 */
[----:B------:R-:W-:Y:S01]  /*4b30*/  UIADD3 UR6, UPT, UPT, UR4, 0x2, URZ ;  /* 0x0000000204067890 */ /* 0x000fe2000fffe0ff */
[----:B------:R-:W-:Y:S02]  /*4b40*/  UMOV UR5, 0x80004020 ;  /* 0x8000402000057882 */ /* 0x000fe40000000000 */
[----:B------:R1:W-:Y:S01]  /*4b50*/  UTCQMMA.2CTA gdesc[UR4], gdesc[UR8], tmem[UR14], tmem[UR26], idesc[UR27], UP2 ;  /* 0x00ff1a08040075ea */ /* 0x0003e2000920030e */
[----:B------:R-:W-:Y:S08]  /*4b60*/  UPLOP3.LUT UP2, UPT, UPT, UPT, UPT, 0x80, 0x8 ;  /* 0x000000000008789c */ /* 0x000ff00003f4f070 */
[----:B------:R3:W-:Y:S01]  /*4b70*/  UTCQMMA.2CTA gdesc[UR6], gdesc[UR12], tmem[UR11], tmem[UR24], idesc[UR25], UPT ;  /* 0x00ff180c060075ea */ /* 0x0007e2000ba0030b */
[----:B------:R3:W-:Y:S01]  /*4b80*/  UTCBAR.2CTA.MULTICAST [UR10], URZ, UR18 ;  /* 0x000000ff0a0073e9 */ /* 0x0007e20008200812 */
[----:B-1----:R-:W-:Y:S02]  /*4b90*/  UIADD3 UR4, UPT, UPT, UR15, 0x1, URZ ;  /* 0x000000010f047890 */ /* 0x002fe4000fffe0ff */
[----:B------:R-:W-:Y:S02]  /*4ba0*/  UIADD3 UR8, UPT, UPT, UR15, -0x1, URZ ;  /* 0xffffffff0f087890 */ /* 0x000fe4000fffe0ff */
[----:B------:R-:W-:Y:S01]  /*4bb0*/  UISETP.GT.U32.AND UP0, UPT, UR4, 0x1, UPT ;  /* 0x000000010400788c */ /* 0x000fe2000bf04070 */
[----:B------:R-:W-:Y:S04]  /*4bc0*/  UMOV UR5, UR16 ;  /* 0x0000001000057c82 */ /* 0x000fe80008000000 */
[----:B------:R-:W-:Y:S04]  /*4bd0*/  UMOV UR15, UR8 ;  /* 0x00000008000f7c82 */ /* 0x000fe80008000000 */
[----:B------:R-:W-:Y:S05]  /*4be0*/  BRA.U UP0, `(.L_x_91) ;  /* 0xfffffffd005c7547 */ /* 0x000fea000b83ffff */
.L_x_88:
[----:B------:R-:W-:-:S09]  /*4bf0*/  UIADD3 UR4, UPT, UPT, UR22, 0x1e0, URZ ;  /* 0x000001e016047890 */ /* 0x000fd2000fffe0ff */
[----:B------:R2:W-:Y:S01]  /*4c00*/  UTCBAR.2CTA.MULTICAST [UR4], URZ, UR28 ;  /* 0x000000ff040073e9 */ /* 0x0005e2000820081c */
[----:B------:R-:W-:Y:S02]  /*4c10*/  NOP ;  /* 0x0000000000007918 */ /* 0x000fe40000000000 */
.L_x_87:
[----:B--2---:R-:W-:Y:S01]  /*4c20*/  UIADD3 UR4, UPT, UPT, UR21, 0x1, URZ ;  /* 0x0000000115047890 */ /* 0x004fe2000fffe0ff */
[----:B------:R-:W-:-:S03]  /*4c30*/  LOP3.LUT R2, R2, 0x1, RZ, 0x3c, !PT ;  /* 0x0000000102027812 */ /* 0x000fc600078e3cff */
[----:B------:R-:W-:-:S04]  /*4c40*/  UISETP.NE.AND UP0, UPT, UR4, 0x2, UPT ;  /* 0x000000020400788c */ /* 0x000fc8000bf05270 */
[----:B------:R-:W-:Y:S02]  /*4c50*/  USEL UR5, URZ, 0x1, UP0 ;  /* 0x00000001ff057887 */ /* 0x000fe40008000000 */
[----:B------:R-:W-:-:S04]  /*4c60*/  USEL UR21, UR4, URZ, UP0 ;  /* 0x000000ff04157287 */ /* 0x000fc80008000000 */
[----:B------:R-:W-:Y:S01]  /*4c70*/  LOP3.LUT R8, R8, UR5, RZ, 0x3c, !PT ;  /* 0x0000000508087c12 */ /* 0x000fe2000f8e3cff */
[----:B------:R-:W-:Y:S07]  /*4c80*/  @P2 BRA `(.L_x_92) ;  /* 0xfffffff800c82947 */ /* 0x000fee000383ffff */
[----:B------:R-:W2:Y:S01]  /*4c90*/  S2UR UR8, SR_CgaCtaId ;  /* 0x00000000000879c3 */ /* 0x000ea20000008800 */
[----:B------:R-:W-:Y:S01]  /*4ca0*/  ELECT P0, URZ, PT ;  /* 0x0000000000ff782f */ /* 0x000fe20003800000 */
[----:B------:R-:W-:Y:S01]  /*4cb0*/  HFMA2 R0, -RZ, RZ, 0, 5.9604644775390625e-08 ;  /* 0x00000001ff007431 */ /* 0x000fe200000001ff */
[----:B------:R-:W-:-:S05]  /*4cc0*/  UMOV UR4, 0x40 ;  /* 0x0000004000047882 */ /* 0x000fca0000000000 */
[----:B------:R-:W-:Y:S01]  /*4cd0*/  UVIRTCOUNT.DEALLOC.SMPOOL 0x80 ;  /* 0x000000800000784c */ /* 0x000fe20000000000 */
[----:B------:R-:W-:Y:S02]  /*4ce0*/  UISETP.NE.AND UP0, UPT, UR31, URZ, UPT ;  /* 0x000000ff1f00728c */ /* 0x000fe4000bf05270 */
[----:B--2---:R-:W-:-:S09]  /*4cf0*/  ULEA UR8, UR8, UR4, 0x18 ;  /* 0x0000000408087291 */ /* 0x004fd2000f8ec0ff */
[----:B------:R2:W-:Y:S01]  /*4d00*/  @P0 STS.U8 [UR8+0x1c], R0 ;  /* 0x00001c00ff000988 */ /* 0x0005e20008000008 */
[----:B------:R-:W-:Y:S05]  /*4d10*/  BRA.U UP0, `(.L_x_93) ;  /* 0x0000000100587547 */ /* 0x000fea000b800000 */
[----:B------:R-:W-:Y:S01]  /*4d20*/  UIADD3 UR5, UPT, UPT, UR17, 0x1f0, URZ ;  /* 0x000001f011057890 */ /* 0x000fe2000fffe0ff */
[----:B-1----:R-:W-:-:S03]  /*4d30*/  SHF.L.U32 R5, R8, 0x1f, RZ ;  /* 0x0000001f08057819 */ /* 0x002fc600000006ff */
[----:B------:R-:W-:-:S09]  /*4d40*/  ULEA UR4, UR21, UR5, 0x3 ;  /* 0x0000000515047291 */ /* 0x000fd2000f8e18ff */
[----:B------:R-:W1:Y:S02]  /*4d50*/  SYNCS.PHASECHK.TRANS64.TRYWAIT P0, [UR4], R5 ;  /* 0x00000005ff0075a7 */ /* 0x000e640008001104 */
[----:B-1----:R-:W-:Y:S05]  /*4d60*/  @!P0 BRA `(.L_x_94) ;  /* 0x0000005000248947 */ /* 0x002fea0003800000 */
.L_x_206:
[----:B------:R-:W-:-:S04]  /*4d70*/  UIADD3 UR4, UPT, UPT, UR21, 0x1, URZ ;  /* 0x0000000115047890 */ /* 0x000fc8000fffe0ff */
[----:B------:R-:W-:-:S04]  /*4d80*/  UISETP.NE.AND UP1, UPT, UR4, 0x2, UPT ;  /* 0x000000020400788c */ /* 0x000fc8000bf25270 */
[----:B---3--:R-:W-:Y:S02]  /*4d90*/  USEL UR6, URZ, 0x1, UP1 ;  /* 0x00000001ff067887 */ /* 0x008fe40008800000 */
[----:B------:R-:W-:-:S04]  /*4da0*/  USEL UR4, UR4, URZ, UP1 ;  /* 0x000000ff04047287 */ /* 0x000fc80008800000 */
[----:B------:R-:W-:Y:S01]  /*4db0*/  ULEA UR4, UR4, UR5, 0x3 ;  /* 0x0000000504047291 */ /* 0x000fe2000f8e18ff */
[----:B-1----:R-:W-:-:S04]  /*4dc0*/  LOP3.LUT R5, R8, UR6, RZ, 0x3c, !PT ;  /* 0x0000000608057c12 */ /* 0x002fc8000f8e3cff */
[----:B------:R-:W-:Y:S01]  /*4dd0*/  SHF.L.U32 R5, R5, 0x1f, RZ ;  /* 0x0000001f05057819 */ /* 0x000fe200000006ff */
[----:B--2---:R-:W-:-:S04]  /*4de0*/  IMAD.U32 R0, RZ, RZ, UR4 ;  /* 0x00000004ff007e24 */ /* 0x004fc8000f8e00ff */
[----:B------:R1:W2:Y:S03]  /*4df0*/  SYNCS.PHASECHK.TRANS64.TRYWAIT P0, [R0+URZ], R5 ;  /* 0x00000005000075a7 */ /* 0x0002a600080011ff */
[----:B--2---:R-:W-:Y:S05]  /*4e00*/  @!P0 NANOSLEEP.SYNCS 0x989680 ;  /* 0x009896800000895d */ /* 0x004fea0003900000 */
[----:B------:R-:W2:Y:S02]  /*4e10*/  @!P0 SYNCS.PHASECHK.TRANS64 P0, [R0+URZ], R5 ;  /* 0x00000005000085a7 */ /* 0x000ea400080010ff */
[----:B--2---:R-:W-:Y:S05]  /*4e20*/  @P0 BRA `(.L_x_95) ;  /* 0x0000000000200947 */ /* 0x004fea0003800000 */
.L_x_96:
[----:B--2---:R2:W3:Y:S02]  /*4e30*/  SYNCS.PHASECHK.TRANS64.TRYWAIT P0, [R0+URZ], R5 ;  /* 0x00000005000075a7 */ /* 0x0044e400080011ff */
[----:B---3--:R-:W-:Y:S05]  /*4e40*/  @!P0 NANOSLEEP.SYNCS 0x989680 ;  /* 0x009896800000895d */ /* 0x008fea0003900000 */
[----:B------:R-:W3:Y:S02]  /*4e50*/  @!P0 SYNCS.PHASECHK.TRANS64 P0, [R0+URZ], R5 ;  /* 0x00000005000085a7 */ /* 0x000ee400080010ff */
[----:B---3--:R-:W-:Y:S05]  /*4e60*/  @!P0 BRA `(.L_x_96) ;  /* 0xfffffffc00f08947 */ /* 0x008fea000383ffff */
[----:B------:R-:W-:Y:S05]  /*4e70*/  BRA `(.L_x_95) ;  /* 0x00000000000c7947 */ /* 0x000fea0003800000 */
.L_x_93:
[----:B------:R-:W-:-:S04]  /*4e80*/  UIADD3 UR4, UPT, UPT, UR17, 0x200, URZ ;  /* 0x0000020011047890 */ /* 0x000fc8000fffe0ff */
[----:B------:R-:W-:-:S09]  /*4e90*/  UPRMT UR4, UR30, 0x654, UR4 ;  /* 0x000006541e047896 */ /* 0x000fd20008000004 */
[----:B------:R-:W-:Y:S03]  /*4ea0*/  SYNCS.ARRIVE.TRANS64.RED.A1T0 RZ, [UR4], RZ ;  /* 0x000000ffffff79a7 */ /* 0x000fe60008100404 */
.L_x_95:
[----:B-12---:R-:W-:Y:S01]  /*4eb0*/  SHF.L.U32 R5, RZ, 0x1f, RZ ;  /* 0x0000001fff057819 */ /* 0x006fe200000006ff */
[----:B------:R-:W-:Y:S01]  /*4ec0*/  UIADD3 UR4, UPT, UPT, UR17, 0x200, URZ ;  /* 0x0000020011047890 */ /* 0x000fe2000fffe0ff */
[----:B------:R-:W-:Y:S02]  /*4ed0*/  PLOP3.LUT P0, PT, PT, PT, UP0, 0x80, 0x8 ;  /* 0x000000000008781c */ /* 0x000fe40003f0f008 */
[----:B----4-:R-:W1:Y:S02]  /*4ee0*/  SYNCS.PHASECHK.TRANS64.TRYWAIT P1, [UR17+0x200], R5 ;  /* 0x00020005ff0075a7 */ /* 0x010e640008021111 */
[----:B-1----:R-:W-:Y:S09]  /*4ef0*/  @!P1 BRA `(.L_x_97) ;  /* 0x0000004c00d89947 */ /* 0x002ff20003800000 */
.L_x_208:
[----:B------:R-:W-:Y:S01]  /*4f00*/  @!UP0 UPRMT UR4, UR30, 0x654, UR4 ;  /* 0x000006541e048896 */ /* 0x000fe20008000004 */
[----:B------:R-:W-:Y:S01]  /*4f10*/  LOP3.LUT R2, R3, 0xffff, RZ, 0xc0, !PT ;  /* 0x0000ffff03027812 */ /* 0x000fe200078ec0ff */
[----:B------:R-:W-:Y:S02]  /*4f20*/  IMAD.MOV.U32 R3, RZ, RZ, 0xffff ;  /* 0x0000ffffff037424 */ /* 0x000fe400078e00ff */
[----:B-1----:R-:W-:Y:S01]  /*4f30*/  IMAD.MOV.U32 R5, RZ, RZ, 0x1 ;  /* 0x00000001ff057424 */ /* 0x002fe200078e00ff */
[----:B------:R-:W-:-:S04]  /*4f40*/  SHF.R.U32.HI R2, RZ, 0x5, R2 ;  /* 0x00000005ff027819 */ /* 0x000fc80000011602 */
[----:B------:R-:W-:Y:S01]  /*4f50*/  @!P0 SYNCS.ARRIVE.TRANS64.RED.A1T0 RZ, [UR4], RZ ;  /* 0x000000ffffff89a7 */ /* 0x000fe20008100404 */
[----:B------:R-:W-:Y:S01]  /*4f60*/  NOP ;  /* 0x0000000000007918 */ /* 0x000fe20000000000 */
[----:B------:R-:W1:Y:S01]  /*4f70*/  LDS R0, [UR8+0x14] ;  /* 0x00001408ff007984 */ /* 0x000e620008000800 */
[-C--:B------:R-:W-:Y:S02]  /*4f80*/  SHF.L.U32 R3, R3, R2.reuse, RZ ;  /* 0x0000000203037219 */ /* 0x080fe400000006ff */
[----:B------:R-:W-:Y:S02]  /*4f90*/  SHF.L.U32 R5, R5, R2, RZ ;  /* 0x0000000205057219 */ /* 0x000fe400000006ff */
[----:B-1----:R-:W-:-:S04]  /*4fa0*/  LOP3.LUT R0, R0, R3, RZ, 0xc0, !PT ;  /* 0x0000000300007212 */ /* 0x002fc800078ec0ff */
[----:B------:R-:W-:-:S13]  /*4fb0*/  ISETP.NE.AND P0, PT, R0, R3, PT ;  /* 0x000000030000720c */ /* 0x000fda0003f05270 */
[----:B------:R-:W-:Y:S05]  /*4fc0*/  @P0 BRA `(.L_x_98) ;  /* 0x00000000005c0947 */ /* 0x000fea0003800000 */
[----:B------:R-:W1:Y:S02]  /*4fd0*/  LDS R0, [UR8+0x18] ;  /* 0x00001808ff007984 */ /* 0x000e640008000800 */
[----:B-1----:R-:W-:-:S04]  /*4fe0*/  LOP3.LUT R0, R0, R5, RZ, 0xc0, !PT ;  /* 0x0000000500007212 */ /* 0x002fc800078ec0ff */
[----:B------:R-:W-:-:S13]  /*4ff0*/  ISETP.NE.AND P0, PT, R0, R5, PT ;  /* 0x000000050000720c */ /* 0x000fda0003f05270 */
[----:B------:R-:W-:Y:S05]  /*5000*/  @P0 BRA `(.L_x_99) ;  /* 0x0000000000400947 */ /* 0x000fea0003800000 */
[----:B------:R-:W-:Y:S01]  /*5010*/  R2UR UR4, R3 ;  /* 0x00000000030472ca */ /* 0x000fe200000e0000 */
[----:B------:R-:W1:Y:S01]  /*5020*/  S2R R2, SR_LANEID ;  /* 0x0000000000027919 */ /* 0x000e620000000000 */
[----:B------:R-:W-:-:S04]  /*5030*/  LOP3.LUT R5, RZ, R5, RZ, 0x33, !PT ;  /* 0x00000005ff057212 */ /* 0x000fc800078e33ff */
[----:B---3--:R-:W2:Y:S07]  /*5040*/  REDUX UR6, R5 ;  /* 0x00000000050673c4 */ /* 0x008eae0000000000 */
[----:B------:R-:W-:-:S03]  /*5050*/  ULOP3.LUT UR5, URZ, UR4, URZ, 0x33, !UPT ;  /* 0x00000004ff057292 */ /* 0x000fc6000f8e33ff */
[----:B------:R-:W-:Y:S02]  /*5060*/  VOTEU.ANY UR4, UPT, PT ;  /* 0x0000000000047886 */ /* 0x000fe400038e0100 */
[----:B------:R-:W-:Y:S01]  /*5070*/  UFLO.U32 UR4, UR4 ;  /* 0x00000004000472bd */ /* 0x000fe200080e0000 */
[----:B------:R-:W-:-:S04]  /*5080*/  IMAD.U32 R0, RZ, RZ, UR5 ;  /* 0x00000005ff007e24 */ /* 0x000fc8000f8e00ff */
[----:B------:R-:W3:Y:S02]  /*5090*/  REDUX UR7, R0 ;  /* 0x00000000000773c4 */ /* 0x000ee40000000000 */
[----:B------:R4:W-:Y:S01]  /*50a0*/  UTCATOMSWS.AND URZ, UR5 ;  /* 0x0000000500ff79e3 */ /* 0x0009e20008000000 */
[----:B-1----:R-:W-:Y:S01]  /*50b0*/  ISETP.EQ.U32.AND P0, PT, R2, UR4, PT ;  /* 0x0000000402007c0c */ /* 0x002fe2000bf02070 */
[----:B--2---:R-:W-:Y:S02]  /*50c0*/  IMAD.U32 R2, RZ, RZ, UR6 ;  /* 0x00000006ff027e24 */ /* 0x004fe4000f8e00ff */
[----:B---3--:R-:W-:-:S10]  /*50d0*/  IMAD.U32 R3, RZ, RZ, UR7 ;  /* 0x00000007ff037e24 */ /* 0x008fd4000f8e00ff */
[----:B------:R4:W-:Y:S04]  /*50e0*/  @P0 ATOMS.AND RZ, [UR8+0x14], R3 ;  /* 0x00001403ffff098c */ /* 0x0009e8000a800008 */
[----:B------:R4:W-:Y:S01]  /*50f0*/  @P0 ATOMS.AND RZ, [UR8+0x18], R2 ;  /* 0x00001802ffff098c */ /* 0x0009e2000a800008 */
[----:B------:R-:W-:Y:S05]  /*5100*/  BRA `(.L_x_100) ;  /* 0x0000000000147947 */ /* 0x000fea0003800000 */
.L_x_99:
[----:B------:R-:W-:Y:S02]  /*5110*/  MOV R2, 0x5130 ;  /* 0x0000513000027802 */ /* 0x000fe40000000f00 */
[----:B---3-5:R-:W-:Y:S05]  /*5120*/  CALL.REL.NOINC `($__internal_0_$__cuda_sm10x_tcgen05_guardrail_trap_col_being_dealloced_not_returned_by_alloc) ;  /* 0x0000005000307944 */ /* 0x028fea0003c00000 */
[----:B------:R-:W-:Y:S05]  /*5130*/  BRA `(.L_x_100) ;  /* 0x0000000000087947 */ /* 0x000fea0003800000 */
.L_x_98:
[----:B------:R-:W-:Y:S02]  /*5140*/  MOV R2, 0x5160 ;  /* 0x0000516000027802 */ /* 0x000fe40000000f00 */
[----:B---3-5:R-:W-:Y:S05]  /*5150*/  CALL.REL.NOINC `($__internal_2_$__cuda_sm10x_tcgen05_guardrail_trap_unallocated_columns_being_dealloced) ;  /* 0x00000050003c7944 */ /* 0x028fea0003c00000 */
.L_x_100:
[----:B------:R-:W-:Y:S01]  /*5160*/  NOP ;  /* 0x0000000000007918 */ /* 0x000fe20000000000 */
[----:B----4-:R-:W-:Y:S05]  /*5170*/  EXIT ;  /* 0x000000000000794d */ /* 0x010fea0003800000 */
.L_x_72:
[----:B------:R-:W-:-:S09]  /*5180*/  UISETP.NE.OR UP0, UPT, UR18, 0x3, !UP3 ;  /* 0x000000031200788c */ /* 0x000fd2000df05670 */
[----:B------:R-:W-:Y:S05]  /*5190*/  BRA.U UP0, `(.L_x_101) ;  /* 0x0000001100087547 */ /* 0x000fea000b800000 */
[----:B------:R-:W2:Y:S01]  /*51a0*/  LDCU.64 UR4, c[0x0][0x888] ;  /* 0x00011100ff0477ac */ /* 0x000ea20008000a00 */
[----:B------:R-:W3:Y:S01]  /*51b0*/  LDC.64 R12, c[0x0][0x348] ;  /* 0x0000d200ff0c7b82 */ /* 0x000ee20000000a00 */
[----:B------:R-:W-:Y:S01]  /*51c0*/  HFMA2 R10, -RZ, RZ, 0, 5.9604644775390625e-08 ;  /* 0x00000001ff0a7431 */ /* 0x000fe200000001ff */
[----:B------:R-:W-:Y:S01]  /*51d0*/  MOV R9, RZ ;  /* 0x000000ff00097202 */ /* 0x000fe20000000f00 */
[----:B------:R-:W4:Y:S01]  /*51e0*/  LDCU UR37, c[0x0][0x370] ;  /* 0x00006e00ff2577ac */ /* 0x000f220008000800 */
[----:B------:R-:W-:Y:S01]  /*51f0*/  HFMA2 R0, -RZ, RZ, 0, 0.00048828125 ;  /* 0x00001000ff007431 */ /* 0x000fe200000001ff */
[----:B------:R-:W4:Y:S01]  /*5200*/  LDCU.128 UR40, c[0x0][0xb10] ;  /* 0x00016200ff2877ac */ /* 0x000f220008000c00 */
[----:B------:R-:W1:Y:S01]  /*5210*/  LDCU UR36, c[0x0][0x374] ;  /* 0x00006e80ff2477ac */ /* 0x000e620008000800 */
[----:B------:R-:W1:Y:S01]  /*5220*/  LDCU.64 UR32, c[0x0][0x890] ;  /* 0x00011200ff2077ac */ /* 0x000e620008000a00 */
[----:B------:R-:W1:Y:S01]  /*5230*/  LDCU UR30, c[0x0][0xb0c] ;  /* 0x00016180ff1e77ac */ /* 0x000e620008000800 */
[----:B--2---:R-:W-:Y:S01]  /*5240*/  UISETP.NE.U32.AND UP0, UPT, UR4, URZ, UPT ;  /* 0x000000ff0400728c */ /* 0x004fe2000bf05070 */
[----:B------:R-:W2:Y:S01]  /*5250*/  LDCU UR55, c[0x0][0xb20] ;  /* 0x00016400ff3777ac */ /* 0x000ea20008000800 */
[----:B------:R-:W2:Y:S01]  /*5260*/  LDCU UR4, c[0x0][0xb30] ;  /* 0x00016600ff0477ac */ /* 0x000ea20008000800 */
[----:B------:R-:W2:Y:S01]  /*5270*/  LDCU.128 UR48, c[0x0][0x980] ;  /* 0x00013000ff3077ac */ /* 0x000ea20008000c00 */
[----:B------:R-:W-:Y:S01]  /*5280*/  UMOV UR31, 0x400 ;  /* 0x00000400001f7882 */ /* 0x000fe20000000000 */
[----:B----4-:R-:W-:-:S02]  /*5290*/  UIMAD.WIDE.U32 UR6, UR37, UR40, URZ ;  /* 0x00000028250672a5 */ /* 0x010fc4000f8e00ff */
[----:B------:R-:W-:Y:S02]  /*52a0*/  ULEA UR31, UR45, UR31, 0x18 ;  /* 0x0000001f2d1f7291 */ /* 0x000fe4000f8ec0ff */
[----:B-1----:R-:W-:Y:S02]  /*52b0*/  UIMAD.WIDE.U32 UR8, UR36, UR43, URZ ;  /* 0x0000002b240872a5 */ /* 0x002fe4000f8e00ff */
[----:B------:R-:W-:Y:S02]  /*52c0*/  UIADD3 UR44, UPT, UPT, UR31, 0x1a8, URZ ;  /* 0x000001a81f2c7890 */ /* 0x000fe4000fffe0ff */
[----:B------:R-:W-:Y:S02]  /*52d0*/  UISETP.NE.AND.EX UP5, UPT, UR5, URZ, UPT, UP0 ;  /* 0x000000ff0500728c */ /* 0x000fe4000bfa5300 */
[----:B------:R-:W-:Y:S02]  /*52e0*/  UISETP.NE.U32.AND UP6, UPT, UR32, URZ, UPT ;  /* 0x000000ff2000728c */ /* 0x000fe4000bfc5070 */
[----:B------:R-:W-:-:S02]  /*52f0*/  UIADD3 UR38, UPT, UPT, UR31, 0x1d8, URZ ;  /* 0x000001d81f267890 */ /* 0x000fc4000fffe0ff */
[----:B------:R-:W-:Y:S02]  /*5300*/  UIADD3 UR25, UPT, UPT, UR31, 0x1a0, URZ ;  /* 0x000001a01f197890 */ /* 0x000fe4000fffe0ff */
[----:B------:R-:W-:Y:S02]  /*5310*/  UISETP.NE.AND UP0, UPT, UR39, 0x1, UPT ;  /* 0x000000012700788c */ /* 0x000fe4000bf05270 */
[----:B------:R-:W-:Y:S01]  /*5320*/  UISETP.NE.AND UP0, UPT, UR30, 0x1, UPT ;  /* 0x000000011e00788c */ /* 0x000fe2000bf05270 */
[----:B------:R-:W-:Y:S01]  /*5330*/  UMOV UR53, UR7 ;  /* 0x0000000700357c82 */ /* 0x000fe20008000000 */
[----:B------:R-:W-:Y:S01]  /*5340*/  UMOV UR52, UR9 ;  /* 0x0000000900347c82 */ /* 0x000fe20008000000 */
[----:B------:R-:W-:Y:S02]  /*5350*/  UISETP.GE.AND UP2, UPT, UR39, 0x1, UPT ;  /* 0x000000012700788c */ /* 0x000fe4000bf46270 */
[----:B------:R-:W-:Y:S02]  /*5360*/  UPRMT UR44, UR45, 0x654, UR44 ;  /* 0x000006542d2c7896 */ /* 0x000fe4000800002c */
[----:B------:R-:W-:-:S02]  /*5370*/  UISETP.NE.AND UP0, UPT, UR42, 0x1, UPT ;  /* 0x000000012a00788c */ /* 0x000fc4000bf05270 */
[----:B------:R-:W-:Y:S01]  /*5380*/  UPLOP3.LUT UP4, UPT, UPT, UPT, UPT, 0x40, 0x4 ;  /* 0x000000000004789c */ /* 0x000fe20003f8e870 */
[----:B------:R-:W1:Y:S01]  /*5390*/  LDCU.64 UR22, c[0x0][0xb28] ;  /* 0x00016500ff1677ac */ /* 0x000e620008000a00 */
[----:B------:R-:W4:Y:S01]  /*53a0*/  LDCU.64 UR34, c[0x0][0x990] ;  /* 0x00013200ff2277ac */ /* 0x000f220008000a00 */
[----:B------:R-:W-:Y:S02]  /*53b0*/  UISETP.NE.AND.EX UP6, UPT, UR33, URZ, UPT, UP6 ;  /* 0x000000ff2100728c */ /* 0x000fe4000bfc5360 */
[----:B------:R-:W-:Y:S02]  /*53c0*/  UPRMT UR38, URZ, 0x654, UR38 ;  /* 0x00000654ff267896 */ /* 0x000fe40008000026 */
[----:B------:R-:W-:Y:S02]  /*53d0*/  UPRMT UR45, UR45, 0x654, UR25 ;  /* 0x000006542d2d7896 */ /* 0x000fe40008000019 */
[----:B------:R-:W-:Y:S02]  /*53e0*/  USHF.R.U32.HI UR53, URZ, UR41, UR53 ;  /* 0x00000029ff357299 */ /* 0x000fe40008011635 */
[----:B--2---:R-:W-:-:S02]  /*53f0*/  USHF.R.U32.HI UR52, URZ, UR55, UR52 ;  /* 0x00000037ff347299 */ /* 0x004fc40008011634 */
[----:B------:R-:W-:Y:S02]  /*5400*/  UISETP.NE.AND UP3, UPT, UR4, 0x1, UPT ;  /* 0x000000010400788c */ /* 0x000fe4000bf65270 */
[----:B------:R-:W-:Y:S02]  /*5410*/  UISETP.NE.AND UP2, UPT, UR48, 0x1, UPT ;  /* 0x000000013000788c */ /* 0x000fe4000bf45270 */
[----:B---3--:R-:W-:-:S11]  /*5420*/  UISETP.NE.AND UP0, UPT, UR51, 0x1, UPT ;  /* 0x000000013300788c */ /* 0x008fd6000bf05270 */
.L_x_110:
[----:B------:R-:W-:Y:S04]  /*5430*/  SHF.L.U32 R3, R9, 0x1f, RZ ;  /* 0x0000001f09037819 */ /* 0x000fe800000006ff */
[----:B--2---:R-:W2:Y:S02]  /*5440*/  SYNCS.PHASECHK.TRANS64.TRYWAIT P0, [UR31+0x1d0], R3 ;  /* 0x0001d003ff0075a7 */ /* 0x004ea4000800111f */
[----:B--2---:R-:W-:Y:S05]  /*5450*/  @!P0 BRA `(.L_x_102) ;  /* 0x0000004800988947 */ /* 0x004fea0003800000 */
.L_x_210:
[----:B------:R-:W3:Y:S01]  /*5460*/  LDS.128 R4, [UR31+0x210] ;  /* 0x0002101fff047984 */ /* 0x000ee20008000c00 */
[----:B------:R-:W-:Y:S01]  /*5470*/  UISETP.GE.AND UP0, UPT, UR39, 0x1, UPT ;  /* 0x000000012700788c */ /* 0x000fe2000bf06270 */
[----:B------:R-:W-:Y:S01]  /*5480*/  @!PT LDS RZ, [RZ] ;  /* 0x00000000fffff984 */ /* 0x000fe20000000800 */
[----:B------:R-:W-:Y:S01]  /*5490*/  @!PT LDS RZ, [RZ] ;  /* 0x00000000fffff984 */ /* 0x000fe20000000800 */
[----:B------:R-:W-:Y:S01]  /*54a0*/  @!PT LDS RZ, [RZ] ;  /* 0x00000000fffff984 */ /* 0x000fe20000000800 */
[----:B------:R-:W-:Y:S01]  /*54b0*/  @!PT LDS RZ, [RZ] ;  /* 0x00000000fffff984 */ /* 0x000fe20000000800 */
[----:B------:R1:W-:Y:S06]  /*54c0*/  MEMBAR.ALL.CTA ;  /* 0x0000000000007992 */ /* 0x0003ec0000008000 */
[----:B-1----:R-:W1:Y:S02]  /*54d0*/  FENCE.VIEW.ASYNC.S ;  /* 0x00000000000073c6 */ /* 0x002e640000000000 */
[----:B-1----:R-:W-:Y:S01]  /*54e0*/  SYNCS.ARRIVE.TRANS64.RED.A1T0 RZ, [UR38], RZ ;  /* 0x000000ffffff79a7 */ /* 0x002fe20008100426 */
[----:B---3--:R-:W-:Y:S11]  /*54f0*/  LOP3.LUT P0, RZ, R6, 0x1, RZ, 0xc0, !PT ;  /* 0x0000000106ff7812 */ /* 0x008ff6000780c0ff */
[----:B------:R-:W-:Y:S02]  /*5500*/  @!UPT UIADD3 URZ, UPT, UPT, URZ, URZ, URZ ;  /* 0x000000fffffff290 */ /* 0x000fe4000fffe0ff */
[----:B------:R-:W-:Y:S01]  /*5510*/  VOTEU.ANY UP2, P0 ;  /* 0x0000000000ff7886 */ /* 0x000fe20000040100 */
[----:B------:R-:W-:Y:S11]  /*5520*/  PLOP3.LUT P0, PT, PT, PT, UP2, 0x80, 0x8 ;  /* 0x000000000008781c */ /* 0x000ff60003f0f028 */
[----:B------:R-:W-:Y:S02]  /*5530*/  @!UPT UIADD3 URZ, UPT, UPT, URZ, URZ, URZ ;  /* 0x000000fffffff290 */ /* 0x000fe4000fffe0ff */
[----:B--2---:R-:W-:Y:S02]  /*5540*/  @P0 MOV R3, R4 ;  /* 0x0000000400030202 */ /* 0x004fe40000000f00 */
[----:B------:R-:W-:Y:S02]  /*5550*/  @P0 LOP3.LUT R2, R5, 0xffff, RZ, 0xc0, !PT ;  /* 0x0000ffff05020812 */ /* 0x000fe400078ec0ff */
[----:B------:R-:W-:Y:S02]  /*5560*/  @P0 R2UR UR5, R3 ;  /* 0x00000000030502ca */ /* 0x000fe400000e0000 */
[----:B------:R-:W-:Y:S11]  /*5570*/  @P0 R2UR UR4, R2 ;  /* 0x00000000020402ca */ /* 0x000ff600000e0000 */
[----:B------:R-:W-:Y:S02]  /*5580*/  @UP2 UMOV UR15, UR5 ;  /* 0x00000005000f2c82 */ /* 0x000fe40008000000 */
[----:B------:R-:W-:Y:S01]  /*5590*/  @UP2 UMOV UR14, UR4 ;  /* 0x00000004000e2c82 */ /* 0x000fe20008000000 */
[----:B------:R-:W-:Y:S05]  /*55a0*/  BRA.U !UP0, `(.L_x_103) ;  /* 0x0000000108c07547 */ /* 0x000fea000b800000 */
[----:B------:R-:W-:Y:S02]  /*55b0*/  UIMAD.WIDE.U32 UR8, UR14, UR43, URZ ;  /* 0x0000002b0e0872a5 */ /* 0x000fe4000f8e00ff */
[----:B------:R-:W-:Y:S02]  /*55c0*/  UP2UR UR18, UPR, URZ, 0x4 ;  /* 0x00000004ff127883 */ /* 0x000fe40008000000 */
[----:B------:R-:W-:Y:S02]  /*55d0*/  UISETP.NE.AND UP2, UPT, UR42, 0x1, UPT ;  /* 0x000000012a00788c */ /* 0x000fe4000bf45270 */
[----:B------:R-:W-:Y:S02]  /*55e0*/  UIMAD.WIDE.U32 UR10, UR15, UR40, URZ ;  /* 0x000000280f0a72a5 */ /* 0x000fe4000f8e00ff */
[----:B------:R-:W-:Y:S02]  /*55f0*/  USEL UR4, UR36, UR52, !UP2 ;  /* 0x0000003424047287 */ /* 0x000fe4000d000000 */
[----:B------:R-:W-:Y:S02]  /*5600*/  UISETP.NE.AND UP0, UPT, UR30, 0x1, UPT ;  /* 0x000000011e00788c */ /* 0x000fe4000bf05270 */
[----:B------:R-:W-:Y:S02]  /*5610*/  UP2UR UR19, UPR, URZ, 0x2 ;  /* 0x00000002ff137883 */ /* 0x000fe40008000000 */
[----:B------:R-:W-:Y:S02]  /*5620*/  UISETP.NE.AND UP1, UPT, UR39, 0x1, UPT ;  /* 0x000000012700788c */ /* 0x000fe4000bf25270 */
[----:B------:R-:W-:Y:S02]  /*5630*/  UIMAD.WIDE.U32 UR12, UR4, UR22, URZ ;  /* 0x00000016040c72a5 */ /* 0x000fe4000f8e00ff */
[----:B------:R-:W-:Y:S01]  /*5640*/  USEL UR7, UR37, UR53, !UP0 ;  /* 0x0000003525077287 */ /* 0x000fe2000c000000 */
[----:B------:R-:W-:Y:S02]  /*5650*/  UMOV UR5, UR9 ;  /* 0x0000000900057c82 */ /* 0x000fe40008000000 */
[----:B------:R-:W-:Y:S02]  /*5660*/  USHF.R.U32.HI UR6, URZ, UR55, UR5 ;  /* 0x00000037ff067299 */ /* 0x000fe40008011605 */
[----:B------:R-:W-:Y:S02]  /*5670*/  UIMAD.WIDE.U32 UR16, UR7, UR22, URZ ;  /* 0x00000016071072a5 */ /* 0x000fe4000f8e00ff */
[----:B------:R-:W-:Y:S02]  /*5680*/  USEL UR6, UR14, UR6, !UP2 ;  /* 0x000000060e067287 */ /* 0x000fe4000d000000 */
[----:B------:R-:W-:Y:S01]  /*5690*/  UISETP.NE.AND UP2, UPT, UR18, URZ, UPT ;  /* 0x000000ff1200728c */ /* 0x000fe2000bf45270 */
[----:B------:R-:W-:Y:S01]  /*56a0*/  UMOV UR5, UR11 ;  /* 0x0000000b00057c82 */ /* 0x000fe20008000000 */
[----:B------:R-:W-:Y:S02]  /*56b0*/  UIMAD.WIDE.U32 UR10, UR6, UR22, URZ ;  /* 0x00000016060a72a5 */ /* 0x000fe4000f8e00ff */
[----:B------:R-:W-:Y:S03]  /*56c0*/  USHF.R.U32.HI UR8, URZ, UR41, UR5 ;  /* 0x00000029ff087299 */ /* 0x000fe60008011605 */
[----:B------:R-:W-:Y:S02]  /*56d0*/  UMOV UR5, UR13 ;  /* 0x0000000d00057c82 */ /* 0x000fe40008000000 */
[----:B------:R-:W-:Y:S03]  /*56e0*/  @UP1 USHF.R.U32.HI UR4, URZ, UR23, UR5 ;  /* 0x00000017ff041299 */ /* 0x000fe60008011605 */
[----:B------:R-:W-:Y:S01]  /*56f0*/  UMOV UR5, UR17 ;  /* 0x0000001100057c82 */ /* 0x000fe20008000000 */
[----:B------:R-:W-:Y:S02]  /*5700*/  UIMAD UR4, UR39, UR4, URZ ;  /* 0x00000004270472a4 */ /* 0x000fe4000f8e02ff */
[----:B------:R-:W-:Y:S02]  /*5710*/  @UP1 USHF.R.U32.HI UR7, URZ, UR23, UR5 ;  /* 0x00000017ff071299 */ /* 0x000fe40008011605 */
[----:B------:R-:W-:Y:S02]  /*5720*/  USEL UR5, UR15, UR8, !UP0 ;  /* 0x000000080f057287 */ /* 0x000fe4000c000000 */
[----:B------:R-:W-:Y:S02]  /*5730*/  UIMAD UR8, UR39, UR7, URZ ;  /* 0x00000007270872a4 */ /* 0x000fe4000f8e02ff */
[----:B------:R-:W-:Y:S03]  /*5740*/  UISETP.GE.AND UP0, UPT, UR6, UR4, UPT ;  /* 0x000000040600728c */ /* 0x000fe6000bf06270 */
[----:B------:R-:W-:Y:S01]  /*5750*/  UMOV UR4, UR11 ;  /* 0x0000000b00047c82 */ /* 0x000fe20008000000 */
[----:B------:R-:W-:Y:S02]  /*5760*/  UISETP.GE.OR UP0, UPT, UR5, UR8, UP0 ;  /* 0x000000080500728c */ /* 0x000fe40008706670 */
[----:B------:R-:W-:Y:S02]  /*5770*/  USHF.R.U32.HI UR4, URZ, UR23, UR4 ;  /* 0x00000017ff047299 */ /* 0x000fe40008011604 */
[----:B------:R-:W-:Y:S02]  /*5780*/  UIMAD.WIDE.U32 UR8, UR5, UR22, URZ ;  /* 0x00000016050872a5 */ /* 0x000fe4000f8e00ff */
[----:B------:R-:W-:Y:S04]  /*5790*/  USEL UR10, UR6, UR4, !UP1 ;  /* 0x00000004060a7287 */ /* 0x000fe8000c800000 */
[----:B------:R-:W-:Y:S01]  /*57a0*/  UIADD3 UR11, UPT, UPT, -UR10, URZ, URZ ;  /* 0x000000ff0a0b7290 */ /* 0x000fe2000fffe1ff */
[----:B------:R-:W-:Y:S02]  /*57b0*/  @!UP0 UMOV UR4, UR9 ;  /* 0x0000000900048c82 */ /* 0x000fe40008000000 */
[----:B------:R-:W-:Y:S02]  /*57c0*/  @!UP0 USHF.R.U32.HI UR4, URZ, UR23, UR4 ;  /* 0x00000017ff048299 */ /* 0x000fe40008011604 */
[----:B------:R-:W-:Y:S02]  /*57d0*/  UIMAD UR8, UR39, UR11, UR6 ;  /* 0x0000000b270872a4 */ /* 0x000fe4000f8e0206 */
[----:B------:R-:W-:Y:S02]  /*57e0*/  @!UP0 USEL UR4, UR5, UR4, !UP1 ;  /* 0x0000000405048287 */ /* 0x000fe4000c800000 */
[----:B------:R-:W-:Y:S02]  /*57f0*/  UISETP.NE.AND UP1, UPT, UR19, URZ, UPT ;  /* 0x000000ff1300728c */ /* 0x000fe4000bf25270 */
[----:B------:R-:W-:Y:S02]  /*5800*/  @!UP0 UIMAD UR7, UR7, UR8, UR4 ;  /* 0x00000008070782a4 */ /* 0x000fe4000f8e0204 */
[----:B------:R-:W-:Y:S02]  /*5810*/  @!UP0 UIADD3 UR9, UPT, UPT, UR10, -UR4, URZ ;  /* 0x800000040a098290 */ /* 0x000fe4000fffe0ff */
[----:B------:R-:W-:Y:S02]  /*5820*/  UIADD3 UR8, UPT, UPT, -UR6, URZ, URZ ;  /* 0x000000ff06087290 */ /* 0x000fe4000fffe1ff */
[----:B------:R-:W-:Y:S02]  /*5830*/  UIADD3 UR4, UPT, UPT, -UR5, URZ, URZ ;  /* 0x000000ff05047290 */ /* 0x000fe4000fffe1ff */
[----:B------:R-:W-:Y:S03]  /*5840*/  @!UP0 UIMAD UR6, UR9, UR39, UR5 ;  /* 0x00000027090682a4 */ /* 0x000fe6000f8e0205 */
[----:B------:R-:W-:Y:S01]  /*5850*/  @!UP0 UMOV UR5, UR7 ;  /* 0x0000000700058c82 */ /* 0x000fe20008000000 */
[----:B------:R-:W-:Y:S02]  /*5860*/  UIMAD UR7, UR30, UR4, UR15 ;  /* 0x000000041e0772a4 */ /* 0x000fe4000f8e020f */
[----:B------:R-:W-:Y:S02]  /*5870*/  UIMAD UR4, UR42, UR8, UR14 ;  /* 0x000000082a0472a4 */ /* 0x000fe4000f8e020e */
[----:B------:R-:W-:Y:S02]  /*5880*/  UIMAD UR15, UR5, UR30, UR7 ;  /* 0x0000001e050f72a4 */ /* 0x000fe4000f8e0207 */
[----:B------:R-:W-:Y:S11]  /*5890*/  UIMAD UR14, UR6, UR42, UR4 ;  /* 0x0000002a060e72a4 */ /* 0x000ff6000f8e0204 */
[----:B------:R-:W-:Y:S01]  /*58a0*/  @!UPT UIADD3 URZ, UPT, UPT, URZ, URZ, URZ ;  /* 0x000000fffffff290 */ /* 0x000fe2000fffe0ff */
.L_x_103:
[----:B------:R-:W1:Y:S01]  /*58b0*/  @!UP3 LDCU.128 UR8, c[0x0][0xb10] ;  /* 0x00016200ff08b7ac */ /* 0x000e620008000c00 */
[----:B------:R-:W-:Y:S02]  /*58c0*/  ISETP.NE.U32.AND P1, PT, RZ, UR32, PT ;  /* 0x00000020ff007c0c */ /* 0x000fe4000bf25070 */
[----:B------:R-:W-:Y:S02]  /*58d0*/  SHF.L.U32 R8, R10, 0x1f, RZ ;  /* 0x0000001f0a087819 */ /* 0x000fe400000006ff */
[----:B------:R-:W-:Y:S01]  /*58e0*/  ISETP.NE.AND.EX P1, PT, RZ, UR33, PT, P1 ;  /* 0x00000021ff007c0c */ /* 0x000fe2000bf25310 */
[----:B------:R-:W2:Y:S01]  /*58f0*/  @!UP3 LDCU UR5, c[0x0][0xb0c] ;  /* 0x00016180ff05b7ac */ /* 0x000ea20008000800 */
[----:B------:R-:W-:Y:S02]  /*5900*/  USHF.L.U32 UR26, UR20, 0x7, URZ ;  /* 0x00000007141a7899 */ /* 0x000fe400080006ff */
[----:B-1----:R-:W-:Y:S07]  /*5910*/  UIMAD.WIDE.U32 UR6, UR15, UR8, URZ ;  /* 0x000000080f0672a5 */ /* 0x002fee000f8e00ff */
[----:B------:R-:W-:Y:S01]  /*5920*/  @!UP3 UMOV UR4, UR7 ;  /* 0x000000070004bc82 */ /* 0x000fe20008000000 */
[----:B--2---:R-:W-:Y:S02]  /*5930*/  @!UP3 UISETP.NE.AND UP0, UPT, UR5, 0x1, UPT ;  /* 0x000000010500b88c */ /* 0x004fe4000bf05270 */
[----:B------:R-:W-:Y:S02]  /*5940*/  @!UP3 USHF.R.U32.HI UR4, URZ, UR9, UR4 ;  /* 0x00000009ff04b299 */ /* 0x000fe40008011604 */
[----:B------:R-:W-:Y:S02]  /*5950*/  UIMAD.WIDE.U32 UR6, UR14, UR11, URZ ;  /* 0x0000000b0e0672a5 */ /* 0x000fe4000f8e00ff */
[----:B------:R-:W-:Y:S02]  /*5960*/  @!UP3 USEL UR8, UR15, UR4, !UP0 ;  /* 0x000000040f08b287 */ /* 0x000fe4000c000000 */
[----:B------:R-:W-:Y:S03]  /*5970*/  @!UP3 UISETP.NE.AND UP0, UPT, UR10, 0x1, UPT ;  /* 0x000000010a00b88c */ /* 0x000fe6000bf05270 */
[----:B------:R-:W-:Y:S02]  /*5980*/  @!UP3 UMOV UR6, UR7 ;  /* 0x000000070006bc82 */ /* 0x000fe40008000000 */
[----:B------:R-:W1:Y:S02]  /*5990*/  @!UP3 LDCU UR4, c[0x0][0xb20] ;  /* 0x00016400ff04b7ac */ /* 0x000e640008000800 */
[----:B-1----:R-:W-:Y:S04]  /*59a0*/  @!UP3 USHF.R.U32.HI UR6, URZ, UR4, UR6 ;  /* 0x00000004ff06b299 */ /* 0x002fe80008011606 */
[----:B------:R-:W-:Y:S04]  /*59b0*/  @!UP3 USEL UR6, UR14, UR6, !UP0 ;  /* 0x000000060e06b287 */ /* 0x000fe8000c000000 */
[----:B------:R-:W-:Y:S02]  /*59c0*/  @!UP3 UIADD3 UR4, UPT, UPT, -UR8, UR6, URZ ;  /* 0x000000060804b290 */ /* 0x000fe4000fffe1ff */
[----:B------:R-:W-:Y:S02]  /*59d0*/  @!UP3 UIADD3 UR6, UPT, UPT, UR8, -UR6, URZ ;  /* 0x800000060806b290 */ /* 0x000fe4000fffe0ff */
[----:B------:R-:W-:Y:S02]  /*59e0*/  @!UP3 UIMAD UR15, UR4, UR5, UR15 ;  /* 0x00000005040fb2a4 */ /* 0x000fe4000f8e020f */
[----:B------:R-:W-:Y:S01]  /*59f0*/  @!UP3 UIMAD UR14, UR6, UR10, UR14 ;  /* 0x0000000a060eb2a4 */ /* 0x000fe2000f8e020e */
[----:B------:R-:W-:Y:S11]  /*5a00*/  BRA.U UP4, `(.L_x_104) ;  /* 0x0000000104107547 */ /* 0x000ff6000b800000 */
[----:B------:R-:W-:Y:S04]  /*5a10*/  MOV R2, UR54 ;  /* 0x0000003600027c02 */ /* 0x000fe80008000f00 */
[----:B------:R-:W-:Y:S04]  /*5a20*/  SHF.L.U32 R3, R2, 0x1f, RZ ;  /* 0x0000001f02037819 */ /* 0x000fe800000006ff */
[----:B------:R-:W1:Y:S02]  /*5a30*/  SYNCS.PHASECHK.TRANS64.TRYWAIT P2, [UR31+0x1c8], R3 ;  /* 0x0001c803ff0075a7 */ /* 0x000e64000804111f */
[----:B-1----:R-:W-:Y:S05]  /*5a40*/  @!P2 BRA `(.L_x_105) ;  /* 0x000000440034a947 */ /* 0x002fea0003800000 */
.L_x_104:
[----:B------:R-:W-:Y:S05]  /*5a50*/  BRA.U !UP6, `(.L_x_106) ;  /* 0x000000010e387547 */ /* 0x000fea000b800000 */
[----:B------:R-:W-:Y:S01]  /*5a60*/  UPLOP3.LUT UP1, UPT, UPT, UPT, UP5, 0x80, 0x8 ;  /* 0x000000000008789c */ /* 0x000fe20003f2f050 */
[----:B-1----:R-:W-:Y:S01]  /*5a70*/  HFMA2 R2, -RZ, RZ, 0, 5.9604644775390625e-08 ;  /* 0x00000001ff027431 */ /* 0x002fe200000001ff */
[----:B------:R-:W1:Y:S01]  /*5a80*/  LDCU.64 UR8, c[0x0][0x358] ;  /* 0x00006b00ff0877ac */ /* 0x000e620008000a00 */
[----:B------:R-:W-:Y:S03]  /*5a90*/  IMAD.MOV.U32 R86, RZ, RZ, 0x1 ;  /* 0x00000001ff567424 */ /* 0x000fe600078e00ff */
[----:B------:R-:W-:Y:S05]  /*5aa0*/  PLOP3.LUT P2, PT, PT, PT, UP1, 0x80, 0x8 ;  /* 0x000000000008781c */ /* 0x000fea0003f4f018 */
[----:B------:R-:W2:Y:S01]  /*5ab0*/  @UP1 LDCU.64 UR4, c[0x0][0x888] ;  /* 0x00011100ff0417ac */ /* 0x000ea20008000a00 */
[----:B------:R-:W-:Y:S07]  /*5ac0*/  @UP1 UIMAD UR6, UR47, UR32, URZ ;  /* 0x000000202f0612a4 */ /* 0x000fee000f8e02ff */
[----:B------:R-:W-:Y:S01]  /*5ad0*/  @!P2 PRMT R86, R2, 0x7610, R86 ;  /* 0x000076100256a816 */ /* 0x000fe20000000056 */
[----:B--2---:R-:W-:Y:S06]  /*5ae0*/  @UP1 UIMAD.WIDE UR4, UR6, 0x4, UR4 ;  /* 0x00000004060418a5 */ /* 0x004fec000f8e0204 */
[----:B------:R-:W-:Y:S01]  /*5af0*/  IMAD.U32 R14, RZ, RZ, UR4 ;  /* 0x00000004ff0e7e24 */ /* 0x000fe2000f8e00ff */
[----:B------:R-:W-:Y:S04]  /*5b00*/  MOV R15, UR5 ;  /* 0x00000005000f7c02 */ /* 0x000fe80008000f00 */
[----:B------:R-:W2:Y:S01]  /*5b10*/  @!UP1 LDCU UR4, c[0x0][0x880] ;  /* 0x00011000ff0497ac */ /* 0x000ea20008000800 */
[----:B-1---5:R3:W5:Y:S02]  /*5b20*/  @P2 LDG.E R41, desc[UR8][R14.64] ;  /* 0x000000080e292981 */ /* 0x022764000c1e1900 */
[----:B--23--:R-:W-:Y:S07]  /*5b30*/  @!P2 IMAD.U32 R41, RZ, RZ, UR4 ;  /* 0x00000004ff29ae24 */ /* 0x00cfee000f8e00ff */
.L_x_106:
[----:B-----5:R-:W-:Y:S01]  /*5b40*/  @!P1 FSETP.EQ.AND P3, PT, R41, RZ, PT ;  /* 0x000000ff2900920b */ /* 0x020fe20003f62000 */
[----:B------:R-:W-:Y:S01]  /*5b50*/  @!UPT UIADD3 URZ, UPT, UPT, URZ, URZ, URZ ;  /* 0x000000fffffff290 */ /* 0x000fe2000fffe0ff */
[----:B------:R-:W-:Y:S11]  /*5b60*/  @!P1 BRA `(.L_x_107) ;  /* 0x0000000000149947 */ /* 0x000ff60003800000 */
[----:B------:R-:W-:Y:S02]  /*5b70*/  LOP3.LUT P1, RZ, R86, 0xff, RZ, 0xc0, !PT ;  /* 0x000000ff56ff7812 */ /* 0x000fe4000782c0ff */
[----:B------:R-:W-:Y:S04]  /*5b80*/  PLOP3.LUT P3, PT, PT, PT, UP1, 0x80, 0x8 ;  /* 0x000000000008781c */ /* 0x000fe80003f6f018 */
[----:B------:R-:W-:Y:S07]  /*5b90*/  PLOP3.LUT P3, PT, P3, PT, PT, 0x8, 0x80 ;  /* 0x000000000080781c */ /* 0x000fee0001f6e170 */
[----:B------:R-:W-:Y:S11]  /*5ba0*/  @P1 FSETP.EQ.AND P3, PT, R41, RZ, PT ;  /* 0x000000ff2900120b */ /* 0x000ff60003f62000 */
[----:B------:R-:W-:Y:S02]  /*5bb0*/  @!UPT UIADD3 URZ, UPT, UPT, URZ, URZ, URZ ;  /* 0x000000fffffff290 */ /* 0x000fe4000fffe0ff */
.L_x_107:
[----:B------:R-:W-:Y:S01]  /*5bc0*/  USHF.L.U32 UR27, UR46, 0x6, URZ ;  /* 0x000000062e1b7899 */ /* 0x000fe200080006ff */
[----:B------:R-:W2:Y:S01]  /*5bd0*/  SYNCS.PHASECHK.TRANS64.TRYWAIT P1, [UR31+0x1b0], R8 ;  /* 0x0001b008ff0075a7 */ /* 0x000ea2000802111f */
[----:B------:R-:W-:Y:S02]  /*5be0*/  UISETP.NE.AND UP0, UPT, UR48, 0x1, UPT ;  /* 0x000000013000788c */ /* 0x000fe4000bf05270 */
[----:B------:R-:W-:Y:S01]  /*5bf0*/  UIMAD.WIDE.U32 UR4, UR27, UR49, URZ ;  /* 0x000000311b0472a5 */ /* 0x000fe2000f8e00ff */
[----:B------:R-:W-:Y:S04]  /*5c00*/  ELECT P2, URZ, PT ;  /* 0x0000000000ff782f */ /* 0x000fe80003840000 */
[----:B------:R-:W-:Y:S02]  /*5c10*/  PLOP3.LUT P2, PT, P3, P2, PT, 0xf2, 0x2f ;  /* 0x00000000002f781c */ /* 0x000fe40001f45e72 */
[----:B------:R-:W-:Y:S02]  /*5c20*/  UMOV UR4, UR5 ;  /* 0x0000000500047c82 */ /* 0x000fe40008000000 */
[----:B------:R-:W-:Y:S04]  /*5c30*/  USHF.R.U32.HI UR4, URZ, UR50, UR4 ;  /* 0x00000032ff047299 */ /* 0x000fe80008011604 */
[----:B------:R-:W-:Y:S02]  /*5c40*/  USEL UR28, UR27, UR4, !UP0 ;  /* 0x000000041b1c7287 */ /* 0x000fe4000c000000 */
[----:B------:R-:W-:Y:S02]  /*5c50*/  UISETP.NE.AND UP0, UPT, UR51, 0x1, UPT ;  /* 0x000000013300788c */ /* 0x000fe4000bf05270 */
[----:B----4-:R-:W-:Y:S07]  /*5c60*/  UIMAD.WIDE.U32 UR4, UR28, UR34, URZ ;  /* 0x000000221c0472a5 */ /* 0x010fee000f8e00ff */
[----:B------:R-:W-:Y:S02]  /*5c70*/  UMOV UR4, UR5 ;  /* 0x0000000500047c82 */ /* 0x000fe40008000000 */
[----:B------:R-:W-:Y:S04]  /*5c80*/  USHF.R.U32.HI UR4, URZ, UR35, UR4 ;  /* 0x00000023ff047299 */ /* 0x000fe80008011604 */
[----:B------:R-:W-:Y:S02]  /*5c90*/  USEL UR29, UR28, UR4, !UP0 ;  /* 0x000000041c1d7287 */ /* 0x000fe4000c000000 */
[----:B------:R-:W-:Y:S02]  /*5ca0*/  UIADD3 UR4, UPT, UPT, -UR28, URZ, URZ ;  /* 0x000000ff1c047290 */ /* 0x000fe4000fffe1ff */
[----:B------:R-:W-:Y:S02]  /*5cb0*/  UIADD3 UR5, UPT, UPT, -UR29, URZ, URZ ;  /* 0x000000ff1d057290 */ /* 0x000fe4000fffe1ff */
[----:B------:R-:W-:Y:S02]  /*5cc0*/  UIMAD UR27, UR48, UR4, UR27 ;  /* 0x00000004301b72a4 */ /* 0x000fe4000f8e021b */
[----:B------:R-:W-:Y:S01]  /*5cd0*/  UIMAD UR28, UR51, UR5, UR28 ;  /* 0x00000005331c72a4 */ /* 0x000fe2000f8e021c */
[----:B--2---:R-:W-:Y:S11]  /*5ce0*/  @!P1 BRA `(.L_x_108) ;  /* 0x0000004000a49947 */ /* 0x004ff60003800000 */
.L_x_213:
[----:B-1----:R-:W-:Y:S01]  /*5cf0*/  @!P2 IADD3 R3, P1, PT, R12, 0x580, RZ ;  /* 0x000005800c03a810 */ /* 0x002fe20007f3e0ff */
[----:B------:R-:W-:Y:S01]  /*5d00*/  VOTEU.ALL UP0, P2 ;  /* 0x0000000000ff7886 */ /* 0x000fe20001000000 */
[----:B------:R-:W-:Y:S01]  /*5d10*/  UMOV UR9, UR25 ;  /* 0x0000001900097c82 */ /* 0x000fe20008000000 */
[----:B------:R-:W-:Y:S01]  /*5d20*/  UMOV UR11, UR27 ;  /* 0x0000001b000b7c82 */ /* 0x000fe20008000000 */
[----:B------:R-:W-:Y:S01]  /*5d30*/  @!P2 R2UR UR5, R3 ;  /* 0x000000000305a2ca */ /* 0x000fe200000e0000 */
[----:B------:R-:W-:Y:S01]  /*5d40*/  @!P2 IMAD.X R2, RZ, RZ, R13, P1 ;  /* 0x000000ffff02a224 */ /* 0x000fe200008e060d */
[----:B------:R-:W-:Y:S01]  /*5d50*/  @!UP0 UPRMT UR6, URZ, 0x40, URZ ;  /* 0x00000040ff068896 */ /* 0x000fe200080000ff */
[----:B------:R-:W-:Y:S01]  /*5d60*/  @P0 SHF.R.U32.HI R4, RZ, 0x10, R5 ;  /* 0x00000010ff040819 */ /* 0x000fe20000011605 */
[----:B------:R-:W-:Y:S02]  /*5d70*/  @!UP0 UIADD3 UR24, UPT, UPT, UR31, 0x300, URZ ;  /* 0x000003001f188890 */ /* 0x000fe4000fffe0ff */
[----:B------:R-:W-:Y:S01]  /*5d80*/  @!P2 R2UR UR4, R2 ;  /* 0x000000000204a2ca */ /* 0x000fe200000e0000 */
[----:B------:R-:W-:Y:S01]  /*5d90*/  @!UP0 UPRMT UR6, UR6, 0x5410, URZ ;  /* 0x0000541006068896 */ /* 0x000fe200080000ff */
[----:B------:R-:W-:Y:S01]  /*5da0*/  @P0 R2UR UR47, R4 ;  /* 0x00000000042f02ca */ /* 0x000fe200000e0000 */
[----:B------:R-:W-:Y:S02]  /*5db0*/  @!UP0 UIADD3 UR10, UPT, UPT, UR26, 0x40, URZ ;  /* 0x000000401a0a8890 */ /* 0x000fe4000fffe0ff */
[----:B------:R-:W-:Y:S02]  /*5dc0*/  @!UP0 UIADD3 UR8, UPT, UPT, UR31, 0xb00, URZ ;  /* 0x00000b001f088890 */ /* 0x000fe4000fffe0ff */
[----:B------:R-:W-:Y:S01]  /*5dd0*/  IMAD.U32 R2, RZ, RZ, UR5 ;  /* 0x00000005ff027e24 */ /* 0x000fe2000f8e00ff */
[----:B------:R-:W-:Y:S01]  /*5de0*/  VOTEU.ALL UP0, P2 ;  /* 0x0000000000ff7886 */ /* 0x000fe20001000000 */
[----:B------:R-:W-:Y:S01]  /*5df0*/  UMOV UR12, UR28 ;  /* 0x0000001c000c7c82 */ /* 0x000fe20008000000 */
[----:B------:R-:W-:Y:S03]  /*5e00*/  UMOV UR13, UR29 ;  /* 0x0000001d000d7c82 */ /* 0x000fe60008000000 */
[----:B------:R-:W-:Y:S01]  /*5e10*/  IMAD.U32 R3, RZ, RZ, UR4 ;  /* 0x00000004ff037e24 */ /* 0x000fe2000f8e00ff */
[----:B------:R-:W-:Y:S01]  /*5e20*/  @!P2 R2UR UR4, R2 ;  /* 0x000000000204a2ca */ /* 0x000fe200000e0000 */
[----:B------:R-:W-:Y:S03]  /*5e30*/  @!P2 IMAD.MOV.U32 R2, RZ, RZ, 0x1000 ;  /* 0x00001000ff02a424 */ /* 0x000fe600078e00ff */
[----:B------:R-:W-:Y:S11]  /*5e40*/  @!P2 R2UR UR5, R3 ;  /* 0x000000000305a2ca */ /* 0x000ff600000e0000 */
[----:B------:R-:W-:Y:S02]  /*5e50*/  @!UPT UIADD3 URZ, UPT, UPT, URZ, URZ, URZ ;  /* 0x000000fffffff290 */ /* 0x000fe4000fffe0ff */
[----:B------:R1:W-:Y:S01]  /*5e60*/  @!UP0 UTMALDG.4D.IM2COL [UR24], [UR4], UR6 ;  /* 0x00000018040083b4 */ /* 0x0003e20008058006 */
[----:B------:R-:W-:Y:S05]  /*5e70*/  VOTEU.ALL UP0, P2 ;  /* 0x0000000000ff7886 */ /* 0x000fea0001000000 */
[----:B------:R1:W-:Y:S01]  /*5e80*/  @!UP0 UTMALDG.4D.IM2COL [UR8], [UR4], UR6 ;  /* 0x00000008040083b4 */ /* 0x0003e20008058006 */
[----:B------:R1:W-:Y:S01]  /*5e90*/  @!P2 SYNCS.ARRIVE.TRANS64.RED.A0TR RZ, [UR31+0x1a0], R2 ;  /* 0x0001a002ffffa9a7 */ /* 0x0003e2000830041f */
[----:B------:R-:W-:Y:S01]  /*5ea0*/  SYNCS.ARRIVE.TRANS64.RED.A1T0 RZ, [UR45], RZ ;  /* 0x000000ffffff79a7 */ /* 0x000fe2000810042d */
[----:B------:R-:W2:Y:S02]  /*5eb0*/  SYNCS.PHASECHK.TRANS64.TRYWAIT P1, [UR31+0x1b8], R8 ;  /* 0x0001b808ff0075a7 */ /* 0x000ea4000802111f */
[----:B-12---:R-:W-:Y:S05]  /*5ec0*/  @!P1 BRA `(.L_x_109) ;  /* 0x0000004000449947 */ /* 0x006fea0003800000 */
.L_x_215:
[----:B------:R-:W-:Y:S01]  /*5ed0*/  UPLOP3.LUT UP4, UPT, UPT, UPT, UPT, 0x80, 0x8 ;  /* 0x000000000008789c */ /* 0x000fe20003f8f070 */
[----:B-1----:R-:W-:Y:S01]  /*5ee0*/  @!P2 IADD3 R3, P0, PT, R12, 0x580, RZ ;  /* 0x000005800c03a810 */ /* 0x002fe20007f1e0ff */
[----:B------:R-:W-:Y:S01]  /*5ef0*/  UMOV UR19, UR27 ;  /* 0x0000001b00137c82 */ /* 0x000fe20008000000 */
[----:B------:R-:W-:Y:S01]  /*5f00*/  UMOV UR20, UR28 ;  /* 0x0000001c00147c82 */ /* 0x000fe20008000000 */
[----:B------:R-:W-:Y:S01]  /*5f10*/  UMOV UR21, UR29 ;  /* 0x0000001d00157c82 */ /* 0x000fe20008000000 */
[----:B------:R-:W-:Y:S01]  /*5f20*/  @!P2 R2UR UR5, R3 ;  /* 0x000000000305a2ca */ /* 0x000fe200000e0000 */
[----:B------:R-:W-:Y:S01]  /*5f30*/  @!P2 IMAD.X R2, RZ, RZ, R13, P0 ;  /* 0x000000ffff02a224 */ /* 0x000fe200000e060d */
[----:B------:R-:W-:Y:S01]  /*5f40*/  UMOV UR11, UR27 ;  /* 0x0000001b000b7c82 */ /* 0x000fe20008000000 */
[----:B------:R-:W-:Y:S01]  /*5f50*/  UMOV UR12, UR28 ;  /* 0x0000001c000c7c82 */ /* 0x000fe20008000000 */
[----:B------:R-:W-:Y:S01]  /*5f60*/  VOTEU.ALL UP0, P2 ;  /* 0x0000000000ff7886 */ /* 0x000fe20001000000 */
[----:B------:R-:W-:Y:S01]  /*5f70*/  UMOV UR13, UR29 ;  /* 0x0000001d000d7c82 */ /* 0x000fe20008000000 */
[----:B------:R-:W-:Y:S02]  /*5f80*/  @!P2 R2UR UR4, R2 ;  /* 0x000000000204a2ca */ /* 0x000fe400000e0000 */
[----:B------:R-:W-:Y:S01]  /*5f90*/  R2UR UR24, R90 ;  /* 0x000000005a1872ca */ /* 0x000fe200000e0000 */
[----:B------:R-:W-:Y:S01]  /*5fa0*/  @!UP0 UPRMT UR6, URZ, 0x40, URZ ;  /* 0x00000040ff068896 */ /* 0x000fe200080000ff */
[----:B------:R-:W-:Y:S01]  /*5fb0*/  R2UR UR7, R91 ;  /* 0x000000005b0772ca */ /* 0x000fe200000e0000 */
[----:B------:R-:W-:Y:S01]  /*5fc0*/  @!UP0 UIADD3 UR18, UPT, UPT, UR26, 0x20, URZ ;  /* 0x000000201a128890 */ /* 0x000fe2000fffe0ff */
[----:B------:R-:W-:Y:S01]  /*5fd0*/  LOP3.LUT R10, R10, 0x1, RZ, 0x3c, !PT ;  /* 0x000000010a0a7812 */ /* 0x000fe200078e3cff */
[----:B------:R-:W-:Y:S01]  /*5fe0*/  IMAD.U32 R2, RZ, RZ, UR5 ;  /* 0x00000005ff027e24 */ /* 0x000fe2000f8e00ff */
[----:B------:R-:W-:Y:S01]  /*5ff0*/  @!UP0 UIADD3 UR16, UPT, UPT, UR31, 0x1300, URZ ;  /* 0x000013001f108890 */ /* 0x000fe2000fffe0ff */
[----:B------:R-:W-:Y:S01]  /*6000*/  LOP3.LUT R9, R9, 0x1, RZ, 0x3c, !PT ;  /* 0x0000000109097812 */ /* 0x000fe200078e3cff */
[----:B------:R-:W-:Y:S02]  /*6010*/  @!UP0 UIADD3 UR17, UPT, UPT, UR31, 0x1a8, URZ ;  /* 0x000001a81f118890 */ /* 0x000fe4000fffe0ff */
[----:B------:R-:W-:Y:S01]  /*6020*/  @!UP0 UPRMT UR6, UR6, 0x5410, URZ ;  /* 0x0000541006068896 */ /* 0x000fe200080000ff */
[----:B------:R-:W-:Y:S01]  /*6030*/  IMAD.U32 R3, RZ, RZ, UR4 ;  /* 0x00000004ff037e24 */ /* 0x000fe2000f8e00ff */
[----:B------:R-:W-:Y:S01]  /*6040*/  @!P2 R2UR UR4, R2 ;  /* 0x000000000204a2ca */ /* 0x000fe200000e0000 */
[----:B------:R-:W-:Y:S02]  /*6050*/  @!UP0 UIADD3 UR10, UPT, UPT, UR26, 0x60, URZ ;  /* 0x000000601a0a8890 */ /* 0x000fe4000fffe0ff */
[----:B------:R-:W-:Y:S01]  /*6060*/  @!UP0 UIADD3 UR8, UPT, UPT, UR31, 0x1b00, URZ ;  /* 0x00001b001f088890 */ /* 0x000fe2000fffe0ff */
[----:B------:R-:W-:Y:S01]  /*6070*/  @!P2 R2UR UR5, R3 ;  /* 0x000000000305a2ca */ /* 0x000fe200000e0000 */
[----:B------:R-:W-:Y:S01]  /*6080*/  VOTEU.ALL UP0, P2 ;  /* 0x0000000000ff7886 */ /* 0x000fe20001000000 */
[----:B------:R-:W-:Y:S01]  /*6090*/  UMOV UR9, UR17 ;  /* 0x0000001100097c82 */ /* 0x000fe20008000000 */
[----:B------:R-:W-:Y:S10]  /*60a0*/  UIADD3 UR46, UPT, UPT, UR15, UR7, URZ ;  /* 0x000000070f2e7290 */ /* 0x000ff4000fffe0ff */
[----:B------:R1:W-:Y:S01]  /*60b0*/  @!UP0 UTMALDG.4D.IM2COL [UR16], [UR4], UR6 ;  /* 0x00000010040083b4 */ /* 0x0003e20008058006 */
[----:B------:R-:W-:Y:S05]  /*60c0*/  VOTEU.ALL UP0, P2 ;  /* 0x0000000000ff7886 */ /* 0x000fea0001000000 */
[----:B------:R2:W-:Y:S01]  /*60d0*/  @!UP0 UTMALDG.4D.IM2COL [UR8], [UR4], UR6 ;  /* 0x00000008040083b4 */ /* 0x0005e20008058006 */
[----:B------:R2:W-:Y:S01]  /*60e0*/  @!P2 SYNCS.ARRIVE.TRANS64.RED.A0TR RZ, [UR31+0x1a8], R0 ;  /* 0x0001a800ffffa9a7 */ /* 0x0005e2000830041f */
[----:B------:R-:W-:Y:S01]  /*60f0*/  SYNCS.ARRIVE.TRANS64.RED.A1T0 RZ, [UR44], RZ ;  /* 0x000000ffffff79a7 */ /* 0x000fe2000810042c */
[----:B-1----:R-:W-:Y:S01]  /*6100*/  UIADD3 UR20, UPT, UPT, UR14, UR24, URZ ;  /* 0x000000180e147290 */ /* 0x002fe2000fffe0ff */
[----:B------:R-:W-:Y:S11]  /*6110*/  BRA.U UP2, `(.L_x_110) ;  /* 0xfffffff102c47547 */ /* 0x000ff6000b83ffff */
[----:B------:R-:W-:-:S04]  /*6120*/  SHF.L.U32 R3, R10, 0x1f, RZ ;  /* 0x0000001f0a037819 */ /* 0x000fc800000006ff */
[----:B------:R-:W1:Y:S02]  /*6130*/  SYNCS.PHASECHK.TRANS64.TRYWAIT P0, [UR31+0x1b0], R3 ;  /* 0x0001b003ff0075a7 */ /* 0x000e64000800111f */
[----:B-1----:R-:W-:Y:S05]  /*6140*/  @!P0 BRA `(.L_x_111) ;  /* 0x0000003c00bc8947 */ /* 0x002fea0003800000 */
.L_x_217:
[----:B-12---:R-:W-:-:S07]  /*6150*/  MOV R0, UR31 ;  /* 0x0000001f00007c02 */ /* 0x006fce0008000f00 */
.L_x_112:
[----:B-1----:R-:W-:-:S04]  /*6160*/  SHF.L.U32 R3, R10, 0x1f, RZ ;  /* 0x0000001f0a037819 */ /* 0x002fc800000006ff */
[----:B------:R1:W2:Y:S03]  /*6170*/  SYNCS.PHASECHK.TRANS64.TRYWAIT P0, [R0+URZ+0x1b8], R3 ;  /* 0x0001b803000075a7 */ /* 0x0002a600080011ff */
[----:B--2---:R-:W-:Y:S05]  /*6180*/  @!P0 NANOSLEEP.SYNCS 0x989680 ;  /* 0x009896800000895d */ /* 0x004fea0003900000 */
[----:B------:R-:W2:Y:S02]  /*6190*/  @!P0 SYNCS.PHASECHK.TRANS64 P0, [R0+URZ+0x1b8], R3 ;  /* 0x0001b803000085a7 */ /* 0x000ea400080010ff */
[----:B--2---:R-:W-:Y:S05]  /*61a0*/  @P0 EXIT ;  /* 0x000000000000094d */ /* 0x004fea0003800000 */
[----:B------:R-:W-:Y:S05]  /*61b0*/  BRA `(.L_x_112) ;  /* 0xfffffffc00e87947 */ /* 0x000fea000383ffff */
.L_x_101:
[----:B------:R-:W-:-:S06]  /*61c0*/  UISETP.GE.AND UP0, UPT, UR18, 0x4, UPT ;  /* 0x000000041200788c */ /* 0x000fcc000bf06270 */
[----:B------:R-:W-:-:S13]  /*61d0*/  PLOP3.LUT P0, PT, PT, PT, UP0, 0x80, 0x8 ;  /* 0x000000000008781c */ /* 0x000fda0003f0f008 */
[----:B-1----:R-:W-:Y:S05]  /*61e0*/  @!P0 EXIT ;  /* 0x000000000000894d */ /* 0x002fea0003800000 */
[----:B------:R-:W-:Y:S01]  /*61f0*/  BAR.SYNC.DEFER_BLOCKING 0x6, 0xa0 ;  /* 0x0182800000007b1d */ /* 0x000fe20000010000 */
[----:B------:R-:W-:Y:S01]  /*6200*/  IMAD.SHL.U32 R73, R99, 0x20, RZ ;  /* 0x0000002063497824 */ /* 0x000fe200078e00ff */
[----:B------:R-:W-:Y:S01]  /*6210*/  CS2R R94, SRZ ;  /* 0x00000000005e7805 */ /* 0x000fe2000001ff00 */
[----:B------:R-:W-:Y:S02]  /*6220*/  IMAD.SHL.U32 R0, R87, 0x400, RZ ;  /* 0x0000040057007824 */ /* 0x000fe400078e00ff */
[----:B------:R-:W-:Y:S01]  /*6230*/  IMAD.SHL.U32 R4, R99, 0x4, RZ ;  /* 0x0000000463047824 */ /* 0x000fe200078e00ff */
[----:B------:R-:W-:Y:S01]  /*6240*/  UMOV UR44, 0x400 ;  /* 0x00000400002c7882 */ /* 0x000fe20000000000 */
[----:B------:R-:W1:Y:S01]  /*6250*/  LDCU.64 UR4, c[0x0][0xa90] ;  /* 0x00015200ff0477ac */ /* 0x000e620008000a00 */
[----:B------:R-:W2:Y:S01]  /*6260*/  LDC.64 R84, c[0x0][0x8b0] ;  /* 0x00022c00ff547b82 */ /* 0x000ea20000000a00 */
[----:B------:R-:W-:Y:S01]  /*6270*/  LOP3.LUT R97, R73, 0xb60, RZ, 0xc0, !PT ;  /* 0x00000b6049617812 */ /* 0x000fe200078ec0ff */
[----:B------:R-:W-:Y:S01]  /*6280*/  IMAD.U32 R37, R99, 0x10000, RZ ;  /* 0x0001000063257824 */ /* 0x000fe200078e00ff */
[----:B------:R-:W-:Y:S01]  /*6290*/  ULEA UR44, UR45, UR44, 0x18 ;  /* 0x0000002c2d2c7291 */ /* 0x000fe2000f8ec0ff */
[----:B------:R-:W-:Y:S01]  /*62a0*/  LOP3.LUT R5, R73, 0x80, RZ, 0xc0, !PT ;  /* 0x0000008049057812 */ /* 0x000fe200078ec0ff */
[----:B------:R-:W-:Y:S01]  /*62b0*/  IMAD.MOV.U32 R36, RZ, RZ, RZ ;  /* 0x000000ffff247224 */ /* 0x000fe200078e00ff */
[----:B------:R-:W-:Y:S01]  /*62c0*/  LOP3.LUT R97, R97, 0x400, R0, 0xf8, !PT ;  /* 0x0000040061617812 */ /* 0x000fe200078ef800 */
[----:B------:R-:W-:Y:S01]  /*62d0*/  IMAD.SHL.U32 R0, R87, 0x200000, RZ ;  /* 0x0020000057007824 */ /* 0x000fe200078e00ff */
[----:B------:R-:W3:Y:S01]  /*62e0*/  LDC.64 R74, c[0x0][0x8a8] ;  /* 0x00022a00ff4a7b82 */ /* 0x000ee20000000a00 */
[----:B------:R-:W-:Y:S01]  /*62f0*/  LOP3.LUT R4, R5, 0x10, R4, 0xf8, !PT ;  /* 0x0000001005047812 */ /* 0x000fe200078ef804 */
[----:B------:R-:W-:Y:S01]  /*6300*/  IMAD.MOV.U32 R96, RZ, RZ, RZ ;  /* 0x000000ffff607224 */ /* 0x000fe200078e00ff */
[----:B------:R-:W-:Y:S01]  /*6310*/  LOP3.LUT P0, RZ, R73, 0x80, RZ, 0xc0, !PT ;  /* 0x0000008049ff7812 */ /* 0x000fe2000780c0ff */
[----:B------:R-:W-:Y:S01]  /*6320*/  IMAD.MOV.U32 R93, RZ, RZ, RZ ;  /* 0x000000ffff5d7224 */ /* 0x000fe200078e00ff */
[----:B------:R-:W-:Y:S01]  /*6330*/  LOP3.LUT R0, R0, 0x200000, RZ, 0xc0, !PT ;  /* 0x0020000000007812 */ /* 0x000fe200078ec0ff */
[----:B------:R-:W4:Y:S01]  /*6340*/  LDCU UR56, c[0x0][0x370] ;  /* 0x00006e00ff3877ac */ /* 0x000f220008000800 */
[----:B------:R-:W-:Y:S01]  /*6350*/  LOP3.LUT R97, R97, R4, RZ, 0xfc, !PT ;  /* 0x0000000461617212 */ /* 0x000fe200078efcff */
[----:B------:R-:W4:Y:S01]  /*6360*/  LDS R2, [UR44+0x220] ;  /* 0x0002202cff027984 */ /* 0x000f220008000800 */
[----:B-1----:R-:W-:Y:S01]  /*6370*/  IMAD.U32 R89, RZ, RZ, UR4 ;  /* 0x00000004ff597e24 */ /* 0x002fe2000f8e00ff */
[----:B------:R-:W-:Y:S01]  /*6380*/  UIADD3 UR4, UPT, UPT, UR44, 0x2300, URZ ;  /* 0x000023002c047890 */ /* 0x000fe2000fffe0ff */
[----:B------:R-:W-:Y:S01]  /*6390*/  IMAD.U32 R88, RZ, RZ, UR5 ;  /* 0x00000005ff587e24 */ /* 0x000fe2000f8e00ff */
[----:B------:R-:W-:Y:S01]  /*63a0*/  UIADD3 UR5, UPT, UPT, UR44, 0x300, URZ ;  /* 0x000003002c057890 */ /* 0x000fe2000fffe0ff */
[----:B------:R-:W-:Y:S01]  /*63b0*/  LOP3.LUT R37, R0, 0x400000, R37, 0xf8, !PT ;  /* 0x0040000000257812 */ /* 0x000fe200078ef825 */
[----:B------:R-:W1:Y:S01]  /*63c0*/  LDCU UR42, c[0x0][0xb0c] ;  /* 0x00016180ff2a77ac */ /* 0x000e620008000800 */
[----:B------:R-:W-:Y:S01]  /*63d0*/  P2R R0, PR, RZ, 0x1 ;  /* 0x00000001ff007803 */ /* 0x000fe20000000000 */
[----:B------:R-:W-:Y:S01]  /*63e0*/  IMAD.U32 R98, RZ, RZ, UR4 ;  /* 0x00000004ff627e24 */ /* 0x000fe2000f8e00ff */
[----:B------:R-:W-:Y:S01]  /*63f0*/  LOP3.LUT R99, R99, 0x60, RZ, 0xc0, !PT ;  /* 0x0000006063637812 */ /* 0x000fe200078ec0ff */
[----:B------:R-:W-:Y:S01]  /*6400*/  IMAD.U32 R100, RZ, RZ, UR5 ;  /* 0x00000005ff647e24 */ /* 0x000fe2000f8e00ff */
[----:B------:R-:W1:Y:S01]  /*6410*/  LDCU UR38, c[0x0][0xb30] ;  /* 0x00016600ff2677ac */ /* 0x000e620008000800 */
[----:B------:R-:W1:Y:S01]  /*6420*/  LDCU.64 UR50, c[0x0][0x888] ;  /* 0x00011100ff3277ac */ /* 0x000e620008000a00 */
[----:B------:R-:W1:Y:S01]  /*6430*/  LDCU.64 UR40, c[0x0][0xb28] ;  /* 0x00016500ff2877ac */ /* 0x000e620008000a00 */
[----:B------:R-:W1:Y:S01]  /*6440*/  LDCU.64 UR58, c[0x0][0x890] ;  /* 0x00011200ff3a77ac */ /* 0x000e620008000a00 */
[----:B------:R-:W1:Y:S01]  /*6450*/  LDCU.128 UR52, c[0x0][0xb10] ;  /* 0x00016200ff3477ac */ /* 0x000e620008000c00 */
[----:B------:R-:W1:Y:S01]  /*6460*/  LDCU.128 UR60, c[0x0][0xa80] ;  /* 0x00015000ff3c77ac */ /* 0x000e620008000c00 */
[----:B------:R-:W1:Y:S01]  /*6470*/  LDCU UR49, c[0x0][0x374] ;  /* 0x00006e80ff3177ac */ /* 0x000e620008000800 */
[C---:B----4-:R-:W-:Y:S01]  /*6480*/  VIADD R3, R2.reuse, 0x40 ;  /* 0x0000004002037836 */ /* 0x050fe20000000000 */
[----:B------:R-:W-:-:S04]  /*6490*/  LOP3.LUT R2, R2, 0xffff, RZ, 0xc0, !PT ;  /* 0x0000ffff02027812 */ /* 0x000fc800078ec0ff */
[----:B------:R-:W-:-:S05]  /*64a0*/  LOP3.LUT R3, R3, 0xffff, RZ, 0xc0, !PT ;  /* 0x0000ffff03037812 */ /* 0x000fca00078ec0ff */
[----:B-123--:R4:W-:Y:S02]  /*64b0*/  STL.64 [R1], R2 ;  /* 0x0000000201007387 */ /* 0x00e9e40000100a00 */
.L_x_139:
[----:B----4-:R-:W-:Y:S04]  /*64c0*/  SHF.L.U32 R3, R95, 0x1f, RZ ;  /* 0x0000001f5f037819 */ /* 0x010fe800000006ff */
[----:B-1----:R-:W1:Y:S02]  /*64d0*/  SYNCS.PHASECHK.TRANS64.TRYWAIT P0, [UR44+0x1d0], R3 ;  /* 0x0001d003ff0075a7 */ /* 0x002e64000800112c */
[----:B-1----:R-:W-:Y:S05]  /*64e0*/  @!P0 BRA `(.L_x_113) ;  /* 0x0000003800ec8947 */ /* 0x002fea0003800000 */
.L_x_219:
[----:B------:R-:W-:Y:S01]  /*64f0*/  LEA R2, R36, UR43, 0x2 ;  /* 0x0000002b24027c11 */ /* 0x000fe2000f8e10ff */
        /* <DEDUP_REMOVED lines=9> */
[----:B------:R-:W-:Y:S09]  /*6590*/  UPRMT UR4, URZ, 0x654, UR4 ;  /* 0x00000654ff047896 */ /* 0x000ff20008000004 */
[----:B---3--:R-:W-:Y:S01]  /*65a0*/  SYNCS.ARRIVE.TRANS64.RED.A1T0 RZ, [UR4], RZ ;  /* 0x000000ffffff79a7 */ /* 0x008fe20008100404 */
[----:B------:R-:W5:Y:S01]  /*65b0*/  LDL R2, [R2] ;  /* 0x0000000002027983 */ /* 0x000f620000100800 */
[----:B--2---:R-:W-:Y:S11]  /*65c0*/  LOP3.LUT P0, RZ, R6, 0x1, RZ, 0xc0, !PT ;  /* 0x0000000106ff7812 */ /* 0x004ff6000780c0ff */
[----:B------:R-:W-:Y:S02]  /*65d0*/  @!UPT UIADD3 URZ, UPT, UPT, URZ, URZ, URZ ;  /* 0x000000fffffff290 */ /* 0x000fe4000fffe0ff */
[----:B------:R-:W-:Y:S01]  /*65e0*/  VOTEU.ANY UP1, P0 ;  /* 0x0000000000ff7886 */ /* 0x000fe20000020100 */
[----:B------:R-:W-:Y:S01]  /*65f0*/  PLOP3.LUT P0, PT, PT, PT, UP1, 0x80, 0x8 ;  /* 0x000000000008781c */ /* 0x000fe20003f0f018 */
[----:B------:R-:W-:Y:S11]  /*6600*/  UP2UR UR48, UPR, URZ, 0x2 ;  /* 0x00000002ff307883 */ /* 0x000ff60008000000 */
[----:B------:R-:W-:Y:S01]  /*6610*/  @!UPT UIADD3 URZ, UPT, UPT, URZ, URZ, URZ ;  /* 0x000000fffffff290 */ /* 0x000fe2000fffe0ff */
[----:B-1----:R-:W-:Y:S02]  /*6620*/  @P0 MOV R3, R4 ;  /* 0x0000000400030202 */ /* 0x002fe40000000f00 */
[----:B------:R-:W-:Y:S02]  /*6630*/  @P0 LOP3.LUT R0, R5, 0xffff, RZ, 0xc0, !PT ;  /* 0x0000ffff05000812 */ /* 0x000fe400078ec0ff */
[----:B------:R-:W-:Y:S02]  /*6640*/  @P0 R2UR UR5, R3 ;  /* 0x00000000030502ca */ /* 0x000fe400000e0000 */
[----:B------:R-:W-:Y:S11]  /*6650*/  @P0 R2UR UR4, R0 ;  /* 0x00000000000402ca */ /* 0x000ff600000e0000 */
[----:B------:R-:W-:Y:S02]  /*6660*/  @UP1 UMOV UR37, UR5 ;  /* 0x0000000500251c82 */ /* 0x000fe40008000000 */
[----:B------:R-:W-:Y:S01]  /*6670*/  @UP1 UMOV UR36, UR4 ;  /* 0x0000000400241c82 */ /* 0x000fe20008000000 */
[----:B------:R-:W-:Y:S05]  /*6680*/  BRA.U !UP0, `(.L_x_114) ;  /* 0x0000000108cc7547 */ /* 0x000fea000b800000 */
[----:B------:R-:W1:Y:S01]  /*6690*/  LDCU UR9, c[0x0][0xb20] ;  /* 0x00016400ff0977ac */ /* 0x000e620008000800 */
[----:B------:R-:W-:Y:S02]  /*66a0*/  UIMAD.WIDE.U32 UR4, UR49, UR55, URZ ;  /* 0x00000037310472a5 */ /* 0x000fe4000f8e00ff */
[----:B------:R-:W-:Y:S02]  /*66b0*/  UIMAD.WIDE.U32 UR6, UR56, UR52, URZ ;  /* 0x00000034380672a5 */ /* 0x000fe4000f8e00ff */
[----:B------:R-:W-:Y:S02]  /*66c0*/  UIMAD.WIDE.U32 UR10, UR36, UR55, URZ ;  /* 0x00000037240a72a5 */ /* 0x000fe4000f8e00ff */
[----:B------:R-:W-:Y:S02]  /*66d0*/  UISETP.NE.AND UP0, UPT, UR54, 0x1, UPT ;  /* 0x000000013600788c */ /* 0x000fe4000bf05270 */
[----:B------:R-:W-:Y:S02]  /*66e0*/  UISETP.NE.AND UP1, UPT, UR42, 0x1, UPT ;  /* 0x000000012a00788c */ /* 0x000fe4000bf25270 */
[----:B------:R-:W-:Y:S02]  /*66f0*/  UISETP.NE.AND UP2, UPT, UR39, 0x1, UPT ;  /* 0x000000012700788c */ /* 0x000fe4000bf45270 */
[----:B------:R-:W-:Y:S01]  /*6700*/  UIMAD.WIDE.U32 UR12, UR37, UR52, URZ ;  /* 0x00000034250c72a5 */ /* 0x000fe2000f8e00ff */
[----:B------:R-:W-:Y:S01]  /*6710*/  UMOV UR4, UR5 ;  /* 0x0000000500047c82 */ /* 0x000fe20008000000 */
[----:B------:R-:W-:Y:S01]  /*6720*/  UMOV UR6, UR11 ;  /* 0x0000000b00067c82 */ /* 0x000fe20008000000 */
[----:B-1----:R-:W-:Y:S03]  /*6730*/  USHF.R.U32.HI UR8, URZ, UR9, UR4 ;  /* 0x00000009ff087299 */ /* 0x002fe60008011604 */
[----:B------:R-:W-:Y:S02]  /*6740*/  UMOV UR4, UR7 ;  /* 0x0000000700047c82 */ /* 0x000fe40008000000 */
[----:B------:R-:W-:Y:S02]  /*6750*/  USHF.R.U32.HI UR5, URZ, UR53, UR4 ;  /* 0x00000035ff057299 */ /* 0x000fe40008011604 */
[----:B------:R-:W-:Y:S02]  /*6760*/  USEL UR4, UR49, UR8, !UP0 ;  /* 0x0000000831047287 */ /* 0x000fe4000c000000 */
[----:B------:R-:W-:Y:S02]  /*6770*/  USHF.R.U32.HI UR8, URZ, UR9, UR6 ;  /* 0x00000009ff087299 */ /* 0x000fe40008011606 */
[----:B------:R-:W-:Y:S02]  /*6780*/  UIMAD.WIDE.U32 UR6, UR4, UR40, URZ ;  /* 0x00000028040672a5 */ /* 0x000fe4000f8e00ff */
[----:B------:R-:W-:Y:S02]  /*6790*/  USEL UR9, UR56, UR5, !UP1 ;  /* 0x0000000538097287 */ /* 0x000fe4000c800000 */
[----:B------:R-:W-:Y:S02]  /*67a0*/  USEL UR8, UR36, UR8, !UP0 ;  /* 0x0000000824087287 */ /* 0x000fe4000c000000 */
[----:B------:R-:W-:Y:S01]  /*67b0*/  UIMAD.WIDE.U32 UR10, UR9, UR40, URZ ;  /* 0x00000028090a72a5 */ /* 0x000fe2000f8e00ff */
[----:B------:R-:W-:Y:S01]  /*67c0*/  UMOV UR6, UR7 ;  /* 0x0000000700067c82 */ /* 0x000fe20008000000 */
[----:B------:R-:W-:Y:S01]  /*67d0*/  UMOV UR5, UR13 ;  /* 0x0000000d00057c82 */ /* 0x000fe20008000000 */
[----:B------:R-:W-:Y:S02]  /*67e0*/  @UP2 USHF.R.U32.HI UR4, URZ, UR41, UR6 ;  /* 0x00000029ff042299 */ /* 0x000fe40008011606 */
[----:B------:R-:W-:Y:S02]  /*67f0*/  USHF.R.U32.HI UR5, URZ, UR53, UR5 ;  /* 0x00000035ff057299 */ /* 0x000fe40008011605 */
[----:B------:R-:W-:Y:S02]  /*6800*/  UIMAD UR4, UR39, UR4, URZ ;  /* 0x00000004270472a4 */ /* 0x000fe4000f8e02ff */
[----:B------:R-:W-:Y:S02]  /*6810*/  USEL UR5, UR37, UR5, !UP1 ;  /* 0x0000000525057287 */ /* 0x000fe4000c800000 */
[----:B------:R-:W-:Y:S01]  /*6820*/  UISETP.GE.AND UP0, UPT, UR8, UR4, UPT ;  /* 0x000000040800728c */ /* 0x000fe2000bf06270 */
[----:B------:R-:W-:Y:S01]  /*6830*/  UMOV UR6, UR11 ;  /* 0x0000000b00067c82 */ /* 0x000fe20008000000 */
[----:B------:R-:W-:Y:S02]  /*6840*/  UIMAD.WIDE.U32 UR10, UR8, UR40, URZ ;  /* 0x00000028080a72a5 */ /* 0x000fe4000f8e00ff */
[----:B------:R-:W-:Y:S04]  /*6850*/  @UP2 USHF.R.U32.HI UR9, URZ, UR41, UR6 ;  /* 0x00000029ff092299 */ /* 0x000fe80008011606 */
[----:B------:R-:W-:Y:S01]  /*6860*/  UIMAD UR6, UR39, UR9, URZ ;  /* 0x00000009270672a4 */ /* 0x000fe2000f8e02ff */
[----:B------:R-:W-:Y:S03]  /*6870*/  UMOV UR4, UR11 ;  /* 0x0000000b00047c82 */ /* 0x000fe60008000000 */
[----:B------:R-:W-:Y:S02]  /*6880*/  UISETP.GE.OR UP0, UPT, UR5, UR6, UP0 ;  /* 0x000000060500728c */ /* 0x000fe40008706670 */
[----:B------:R-:W-:Y:S02]  /*6890*/  USHF.R.U32.HI UR4, URZ, UR41, UR4 ;  /* 0x00000029ff047299 */ /* 0x000fe40008011604 */
[----:B------:R-:W-:Y:S02]  /*68a0*/  UIMAD.WIDE.U32 UR6, UR5, UR40, URZ ;  /* 0x00000028050672a5 */ /* 0x000fe4000f8e00ff */
[----:B------:R-:W-:Y:S02]  /*68b0*/  USEL UR11, UR8, UR4, !UP2 ;  /* 0x00000004080b7287 */ /* 0x000fe4000d000000 */
[----:B------:R-:W-:Y:S02]  /*68c0*/  UIADD3 UR6, UPT, UPT, -UR5, URZ, URZ ;  /* 0x000000ff05067290 */ /* 0x000fe4000fffe1ff */
[----:B------:R-:W-:Y:S02]  /*68d0*/  UIADD3 UR10, UPT, UPT, -UR11, URZ, URZ ;  /* 0x000000ff0b0a7290 */ /* 0x000fe4000fffe1ff */
[----:B------:R-:W-:Y:S02]  /*68e0*/  UIMAD UR6, UR42, UR6, UR37 ;  /* 0x000000062a0672a4 */ /* 0x000fe4000f8e0225 */
[----:B------:R-:W-:Y:S01]  /*68f0*/  UIMAD UR10, UR39, UR10, UR8 ;  /* 0x0000000a270a72a4 */ /* 0x000fe2000f8e0208 */
[----:B------:R-:W-:Y:S01]  /*6900*/  @!UP0 UMOV UR4, UR7 ;  /* 0x0000000700048c82 */ /* 0x000fe20008000000 */
[----:B------:R-:W-:Y:S02]  /*6910*/  UIADD3 UR7, UPT, UPT, -UR8, URZ, URZ ;  /* 0x000000ff08077290 */ /* 0x000fe4000fffe1ff */
[----:B------:R-:W-:Y:S04]  /*6920*/  @!UP0 USHF.R.U32.HI UR4, URZ, UR41, UR4 ;  /* 0x00000029ff048299 */ /* 0x000fe80008011604 */
[----:B------:R-:W-:Y:S04]  /*6930*/  @!UP0 USEL UR4, UR5, UR4, !UP2 ;  /* 0x0000000405048287 */ /* 0x000fe8000d000000 */
[----:B------:R-:W-:Y:S02]  /*6940*/  @!UP0 UIMAD UR9, UR9, UR10, UR4 ;  /* 0x0000000a090982a4 */ /* 0x000fe4000f8e0204 */
[----:B------:R-:W-:Y:S02]  /*6950*/  @!UP0 UIADD3 UR10, UPT, UPT, UR11, -UR4, URZ ;  /* 0x800000040b0a8290 */ /* 0x000fe4000fffe0ff */
[----:B------:R-:W-:Y:S02]  /*6960*/  UIMAD UR4, UR54, UR7, UR36 ;  /* 0x00000007360472a4 */ /* 0x000fe4000f8e0224 */
[----:B------:R-:W-:Y:S03]  /*6970*/  @!UP0 UIMAD UR8, UR10, UR39, UR5 ;  /* 0x000000270a0882a4 */ /* 0x000fe6000f8e0205 */
[----:B------:R-:W-:Y:S02]  /*6980*/  @!UP0 UMOV UR5, UR9 ;  /* 0x0000000900058c82 */ /* 0x000fe40008000000 */
[----:B------:R-:W-:Y:S02]  /*6990*/  UIMAD UR37, UR5, UR42, UR6 ;  /* 0x0000002a052572a4 */ /* 0x000fe4000f8e0206 */
[----:B------:R-:W-:Y:S11]  /*69a0*/  UIMAD UR36, UR8, UR54, UR4 ;  /* 0x00000036082472a4 */ /* 0x000ff6000f8e0204 */
[----:B------:R-:W-:Y:S01]  /*69b0*/  @!UPT UIADD3 URZ, UPT, UPT, URZ, URZ, URZ ;  /* 0x000000fffffff290 */ /* 0x000fe2000fffe0ff */
.L_x_114:
[----:B------:R-:W-:Y:S01]  /*69c0*/  UISETP.NE.AND UP0, UPT, UR38, 0x1, UPT ;  /* 0x000000012600788c */ /* 0x000fe2000bf05270 */
[----:B------:R-:W-:Y:S01]  /*69d0*/  @P0 SHF.R.U32.HI R4, RZ, 0x10, R5 ;  /* 0x00000010ff040819 */ /* 0x000fe20000011605 */
[----:B------:R-:W-:Y:S02]  /*69e0*/  UIADD3 UR11, UPT, UPT, UR44, 0x300, URZ ;  /* 0x000003002c0b7890 */ /* 0x000fe4000fffe0ff */
[----:B------:R-:W-:Y:S01]  /*69f0*/  USHF.L.U32 UR45, UR20, 0x7, URZ ;  /* 0x00000007142d7899 */ /* 0x000fe200080006ff */
[----:B------:R-:W-:Y:S06]  /*6a00*/  @P0 R2UR UR57, R4 ;  /* 0x00000000043902ca */ /* 0x000fec00000e0000 */
[----:B------:R-:W1:Y:S01]  /*6a10*/  @!UP0 LDCU.128 UR12, c[0x0][0xb10] ;  /* 0x00016200ff0c87ac */ /* 0x000e620008000c00 */
[----:B------:R-:W2:Y:S01]  /*6a20*/  @!UP0 LDCU UR5, c[0x0][0xb0c] ;  /* 0x00016180ff0587ac */ /* 0x000ea20008000800 */
[----:B------:R-:W3:Y:S01]  /*6a30*/  @!UP0 LDCU UR10, c[0x0][0xb20] ;  /* 0x00016400ff0a87ac */ /* 0x000ee20008000800 */
[----:B-1----:R-:W-:Y:S02]  /*6a40*/  UIMAD.WIDE.U32 UR8, UR37, UR12, URZ ;  /* 0x0000000c250872a5 */ /* 0x002fe4000f8e00ff */
[----:B------:R-:W-:Y:S02]  /*6a50*/  UIMAD.WIDE.U32 UR6, UR36, UR15, URZ ;  /* 0x0000000f240672a5 */ /* 0x000fe4000f8e00ff */
[----:B------:R-:W-:Y:S03]  /*6a60*/  @!UP0 UISETP.NE.AND UP1, UPT, UR14, 0x1, UPT ;  /* 0x000000010e00888c */ /* 0x000fe6000bf25270 */
[----:B------:R-:W-:Y:S01]  /*6a70*/  @!UP0 UMOV UR4, UR9 ;  /* 0x0000000900048c82 */ /* 0x000fe20008000000 */
[----:B--2---:R-:W-:Y:S02]  /*6a80*/  @!UP0 UISETP.NE.AND UP2, UPT, UR5, 0x1, UPT ;  /* 0x000000010500888c */ /* 0x004fe4000bf45270 */
[----:B------:R-:W-:Y:S01]  /*6a90*/  @!UP0 USHF.R.U32.HI UR4, URZ, UR13, UR4 ;  /* 0x0000000dff048299 */ /* 0x000fe20008011604 */
[----:B------:R-:W-:Y:S02]  /*6aa0*/  @!UP0 UMOV UR6, UR7 ;  /* 0x0000000700068c82 */ /* 0x000fe40008000000 */
[----:B---3--:R-:W-:Y:S02]  /*6ab0*/  @!UP0 USHF.R.U32.HI UR6, URZ, UR10, UR6 ;  /* 0x0000000aff068299 */ /* 0x008fe40008011606 */
[----:B------:R-:W-:Y:S02]  /*6ac0*/  @!UP0 USEL UR7, UR37, UR4, !UP2 ;  /* 0x0000000425078287 */ /* 0x000fe4000d000000 */
[----:B------:R-:W-:Y:S04]  /*6ad0*/  @!UP0 USEL UR6, UR36, UR6, !UP1 ;  /* 0x0000000624068287 */ /* 0x000fe8000c800000 */
[----:B------:R-:W-:Y:S02]  /*6ae0*/  @!UP0 UIADD3 UR4, UPT, UPT, -UR7, UR6, URZ ;  /* 0x0000000607048290 */ /* 0x000fe4000fffe1ff */
[----:B------:R-:W-:Y:S02]  /*6af0*/  @!UP0 UIADD3 UR6, UPT, UPT, UR7, -UR6, URZ ;  /* 0x8000000607068290 */ /* 0x000fe4000fffe0ff */
[----:B------:R-:W-:Y:S02]  /*6b00*/  @!UP0 UIMAD UR37, UR4, UR5, UR37 ;  /* 0x00000005042582a4 */ /* 0x000fe4000f8e0225 */
[----:B------:R-:W-:Y:S02]  /*6b10*/  @!UP0 UIMAD UR36, UR6, UR14, UR36 ;  /* 0x0000000e062482a4 */ /* 0x000fe4000f8e0224 */
[----:B------:R-:W-:Y:S09]  /*6b20*/  ULOP3.LUT UP0, URZ, UR11, 0x90, URZ, 0xc0, !UPT ;  /* 0x000000900bff7892 */ /* 0x000ff2000f80c0ff */
[----:B------:R-:W-:Y:S05]  /*6b30*/  BRA.U !UP0, `(.L_x_115) ;  /* 0x0000000108407547 */ /* 0x000fea000b800000 */
[----:B------:R-:W1:Y:S01]  /*6b40*/  LDCU.64 UR8, c[0x4][0x80] ;  /* 0x01001000ff0877ac */ /* 0x000e620008000a00 */
[----:B------:R-:W-:Y:S01]  /*6b50*/  MOV R15, 0x0 ;  /* 0x00000000000f7802 */ /* 0x000fe20000000f00 */
[----:B------:R-:W-:Y:S02]  /*6b60*/  HFMA2 R12, -RZ, RZ, 0, 5.9604644775390625e-08 ;  /* 0x00000001ff0c7431 */ /* 0x000fe400000001ff */
[----:B------:R-:W-:Y:S02]  /*6b70*/  IMAD.MOV.U32 R8, RZ, RZ, 0x70 ;  /* 0x00000070ff087424 */ /* 0x000fe400078e00ff */
[----:B------:R-:W-:Y:S01]  /*6b80*/  IMAD.MOV.U32 R13, RZ, RZ, RZ ;  /* 0x000000ffff0d7224 */ /* 0x000fe200078e00ff */
[----:B------:R-:W2:Y:S01]  /*6b90*/  LDCU.64 UR6, c[0x4][0x88] ;  /* 0x01001100ff0677ac */ /* 0x000ea20008000a00 */
[----:B------:R-:W3:Y:S01]  /*6ba0*/  LDC.64 R14, c[0x4][R15] ;  /* 0x010000000f0e7b82 */ /* 0x000ee20000000a00 */
[----:B------:R-:W4:Y:S01]  /*6bb0*/  LDCU.64 UR4, c[0x4][0x8] ;  /* 0x01000100ff0477ac */ /* 0x000f220008000a00 */
[----:B-1----:R-:W-:Y:S01]  /*6bc0*/  MOV R5, UR9 ;  /* 0x0000000900057c02 */ /* 0x002fe20008000f00 */
[----:B------:R-:W-:Y:S01]  /*6bd0*/  IMAD.U32 R4, RZ, RZ, UR8 ;  /* 0x00000008ff047e24 */ /* 0x000fe2000f8e00ff */
[----:B--2---:R-:W-:Y:S01]  /*6be0*/  MOV R7, UR7 ;  /* 0x0000000700077c02 */ /* 0x004fe20008000f00 */
[----:B------:R-:W-:Y:S01]  /*6bf0*/  IMAD.U32 R6, RZ, RZ, UR6 ;  /* 0x00000006ff067e24 */ /* 0x000fe2000f8e00ff */
[----:B----4-:R-:W-:Y:S01]  /*6c00*/  MOV R11, UR5 ;  /* 0x00000005000b7c02 */ /* 0x010fe20008000f00 */
[----:B------:R-:W-:Y:S02]  /*6c10*/  IMAD.U32 R10, RZ, RZ, UR4 ;  /* 0x00000004ff0a7e24 */ /* 0x000fe4000f8e00ff */
[----:B------:R-:W-:Y:S07]  /*6c20*/  LEPC R20, `(.L_x_115) ;  /* 0x000000001014794e */ /* 0x000fee0000000000 */
[----:B---3-5:R-:W-:Y:S05]  /*6c30*/  CALL.ABS.NOINC R14 ;  /* 0x000000000e007343 */ /* 0x028fea0003c00000 */
.L_x_115:
[----:B------:R-:W-:Y:S01]  /*6c40*/  LOP3.LUT P0, RZ, R98, 0x90, RZ, 0xc0, !PT ;  /* 0x0000009062ff7812 */ /* 0x000fe2000780c0ff */
[----:B------:R-:W-:Y:S11]  /*6c50*/  BSSY.RECONVERGENT B6, `(.L_x_116) ;  /* 0x0000013000067945 */ /* 0x000ff60003800200 */
[----:B------:R-:W-:Y:S01]  /*6c60*/  @!UPT UIADD3 URZ, UPT, UPT, URZ, URZ, URZ ;  /* 0x000000fffffff290 */ /* 0x000fe2000fffe0ff */
[----:B------:R-:W-:Y:S05]  /*6c70*/  @!P0 BRA `(.L_x_117) ;  /* 0x0000000000408947 */ /* 0x000fea0003800000 */
        /* <DEDUP_REMOVED lines=16> */
.L_x_117:
[----:B------:R-:W-:Y:S05]  /*6d80*/  BSYNC.RECONVERGENT B6 ;  /* 0x0000000000067941 */ /* 0x000fea0003800200 */
.L_x_116:
[----:B------:R-:W-:Y:S01]  /*6d90*/  R2UR UR4, R92 ;  /* 0x000000005c0472ca */ /* 0x000fe200000e0000 */
[----:B------:R-:W-:Y:S01]  /*6da0*/  UISETP.NE.U32.AND UP0, UPT, UR58, URZ, UPT ;  /* 0x000000ff3a00728c */ /* 0x000fe2000bf05070 */
[----:B------:R-:W-:Y:S02]  /*6db0*/  ISETP.NE.U32.AND P4, PT, R84, RZ, PT ;  /* 0x000000ff5400720c */ /* 0x000fe40003f85070 */
[----:B------:R-:W-:Y:S01]  /*6dc0*/  ISETP.NE.U32.AND P3, PT, RZ, UR50, PT ;  /* 0x00000032ff007c0c */ /* 0x000fe2000bf65070 */
[----:B------:R-:W-:Y:S01]  /*6dd0*/  UISETP.NE.AND.EX UP1, UPT, UR59, URZ, UPT, UP0 ;  /* 0x000000ff3b00728c */ /* 0x000fe2000bf25300 */
[----:B------:R-:W-:Y:S01]  /*6de0*/  ISETP.NE.AND.EX P4, PT, R85, RZ, PT, P4 ;  /* 0x000000ff5500720c */ /* 0x000fe20003f85340 */
[----:B------:R-:W-:Y:S01]  /*6df0*/  UPLOP3.LUT UP0, UPT, UPT, UPT, UPT, 0x40, 0x4 ;  /* 0x000000000004789c */ /* 0x000fe20003f0e870 */
[----:B------:R-:W-:Y:S05]  /*6e00*/  ISETP.NE.AND.EX P3, PT, RZ, UR51, PT, P3 ;  /* 0x00000033ff007c0c */ /* 0x000fea000bf65330 */
[----:B------:R-:W-:Y:S06]  /*6e10*/  UISETP.NE.AND UP2, UPT, UR4, URZ, UPT ;  /* 0x000000ff0400728c */ /* 0x000fec000bf45270 */
[----:B------:R-:W-:Y:S05]  /*6e20*/  PLOP3.LUT P1, PT, PT, PT, UP2, 0x80, 0x8 ;  /* 0x000000000008781c */ /* 0x000fea0003f2f028 */
[----:B------:R-:W-:Y:S06]  /*6e30*/  @UP2 UPLOP3.LUT UP0, UPT, UPT, UPT, UP1, 0x80, 0x8 ;  /* 0x000000000008289c */ /* 0x000fec0003f0f010 */
[----:B------:R-:W-:Y:S01]  /*6e40*/  PLOP3.LUT P0, PT, PT, PT, UP0, 0x80, 0x8 ;  /* 0x000000000008781c */ /* 0x000fe20003f0f008 */
[----:B------:R-:W-:Y:S01]  /*6e50*/  @!UPT UIADD3 URZ, UPT, UPT, URZ, URZ, URZ ;  /* 0x000000fffffff290 */ /* 0x000fe2000fffe0ff */
[----:B------:R-:W-:Y:S11]  /*6e60*/  BRA.U !UP1, `(.L_x_118) ;  /* 0x00000001093c7547 */ /* 0x000ff6000b800000 */
[----:B------:R-:W-:Y:S01]  /*6e70*/  UISETP.NE.U32.AND UP0, UPT, UR50, URZ, UPT ;  /* 0x000000ff3200728c */ /* 0x000fe2000bf05070 */
[----:B------:R-:W-:Y:S01]  /*6e80*/  HFMA2 R0, -RZ, RZ, 0, 5.9604644775390625e-08 ;  /* 0x00000001ff007431 */ /* 0x000fe200000001ff */
[----:B------:R-:W1:Y:S01]  /*6e90*/  LDCU.64 UR8, c[0x0][0x358] ;  /* 0x00006b00ff0877ac */ /* 0x000e620008000a00 */
[----:B------:R-:W-:Y:S01]  /*6ea0*/  IMAD.MOV.U32 R86, RZ, RZ, 0x1 ;  /* 0x00000001ff567424 */ /* 0x000fe200078e00ff */
[----:B------:R-:W-:Y:S06]  /*6eb0*/  UISETP.NE.AND.EX UP0, UPT, UR51, URZ, UPT, UP0 ;  /* 0x000000ff3300728c */ /* 0x000fec000bf05300 */
        /* <DEDUP_REMOVED lines=9> */
[----:B-12---:R-:W-:Y:S02]  /*6f50*/  @!P2 IMAD.U32 R41, RZ, RZ, UR4 ;  /* 0x00000004ff29ae24 */ /* 0x006fe4000f8e00ff */
.L_x_118:
[----:B------:R-:W-:Y:S05]  /*6f60*/  @!P4 BRA `(.L_x_119) ;  /* 0x000000000024c947 */ /* 0x000fea0003800000 */
[----:B------:R-:W-:Y:S01]  /*6f70*/  ISETP.NE.U32.AND P2, PT, R74, RZ, PT ;  /* 0x000000ff4a00720c */ /* 0x000fe20003f45070 */
[----:B------:R-:W1:Y:S03]  /*6f80*/  LDCU.64 UR4, c[0x0][0x358] ;  /* 0x00006b00ff0477ac */ /* 0x000e660008000a00 */
[----:B------:R-:W-:Y:S11]  /*6f90*/  ISETP.NE.AND.EX P2, PT, R75, RZ, PT, P2 ;  /* 0x000000ff4b00720c */ /* 0x000ff60003f45320 */
[----:B------:R-:W-:Y:S02]  /*6fa0*/  @!UPT UIADD3 URZ, UPT, UPT, URZ, URZ, URZ ;  /* 0x000000fffffff290 */ /* 0x000fe4000fffe0ff */
[----:B------:R-:W2:Y:S01]  /*6fb0*/  @P2 LDC.64 R4, c[0x0][0x8a8] ;  /* 0x00022a00ff042b82 */ /* 0x000ea20000000a00 */
[----:B------:R-:W-:Y:S04]  /*6fc0*/  @P2 IMAD R0, R84, UR47, RZ ;  /* 0x0000002f54002c24 */ /* 0x000fe8000f8e02ff */
[----:B--2---:R-:W-:Y:S05]  /*6fd0*/  @P2 IMAD.WIDE R4, R0, 0x4, R4 ;  /* 0x0000000400042825 */ /* 0x004fea00078e0204 */
[----:B-1---5:R1:W5:Y:S02]  /*6fe0*/  @P2 LDG.E R38, desc[UR4][R4.64] ;  /* 0x0000000404262981 */ /* 0x022364000c1e1900 */
[----:B-1----:R-:W2:Y:S02]  /*6ff0*/  @!P2 LDC R38, c[0x0][0x8a0] ;  /* 0x00022800ff26ab82 */ /* 0x002ea40000000800 */
.L_x_119:
[----:B-----5:R-:W-:Y:S01]  /*7000*/  FSETP.NEU.AND P2, PT, R41, RZ, PT ;  /* 0x000000ff2900720b */ /* 0x020fe20003f4d000 */
[----:B------:R-:W-:Y:S01]  /*7010*/  USHF.L.U32 UR8, UR46, 0x6, URZ ;  /* 0x000000062e087899 */ /* 0x000fe200080006ff */
[----:B------:R-:W-:Y:S01]  /*7020*/  SEL R5, RZ, 0xffffffff, P3 ;  /* 0xffffffffff057807 */ /* 0x000fe20001800000 */
[----:B------:R-:W-:Y:S01]  /*7030*/  UISETP.NE.AND UP0, UPT, UR60, 0x1, UPT ;  /* 0x000000013c00788c */ /* 0x000fe2000bf05270 */
[----:B------:R-:W-:Y:S01]  /*7040*/  LOP3.LUT P4, RZ, R86, 0xff, RZ, 0xc0, !PT ;  /* 0x000000ff56ff7812 */ /* 0x000fe2000788c0ff */
[----:B------:R-:W-:Y:S01]  /*7050*/  UIMAD.WIDE.U32 UR4, UR8, UR61, URZ ;  /* 0x0000003d080472a5 */ /* 0x000fe2000f8e00ff */
[----:B------:R-:W-:Y:S01]  /*7060*/  @P1 SEL R4, RZ, 0xffffffff, P2 ;  /* 0xffffffffff041807 */ /* 0x000fe20001000000 */
[----:B------:R-:W-:Y:S01]  /*7070*/  IMAD.U32 R103, RZ, RZ, UR8 ;  /* 0x00000008ff677e24 */ /* 0x000fe2000f8e00ff */
[----:B------:R-:W-:Y:S01]  /*7080*/  LEA R0, R94, UR44, 0x3 ;  /* 0x0000002c5e007c11 */ /* 0x000fe2000f8e18ff */
[----:B------:R-:W-:Y:S01]  /*7090*/  BSSY B1, `(.L_x_120) ;  /* 0x000004e000017945 */ /* 0x000fe20003800000 */
[----:B------:R-:W-:Y:S01]  /*70a0*/  @P0 SEL R4, R5, R4, !P4 ;  /* 0x0000000405040207 */ /* 0x000fe20006000000 */
[----:B------:R-:W-:Y:S01]  /*70b0*/  IMAD.MOV.U32 R106, RZ, RZ, 0x1 ;  /* 0x00000001ff6a7424 */ /* 0x000fe200078e00ff */
[----:B------:R-:W-:Y:S01]  /*70c0*/  LEA R104, R36, UR44, 0x3 ;  /* 0x0000002c24687c11 */ /* 0x000fe2000f8e18ff */
[----:B------:R-:W-:Y:S01]  /*70d0*/  UMOV UR4, UR5 ;  /* 0x0000000500047c82 */ /* 0x000fe20008000000 */
[----:B------:R-:W-:Y:S01]  /*70e0*/  @P1 LOP3.LUT R4, R4, 0x1, RZ, 0xc0, !PT ;  /* 0x0000000104041812 */ /* 0x000fe200078ec0ff */
[----:B------:R-:W-:Y:S01]  /*70f0*/  USHF.R.U32.HI UR4, URZ, UR62, UR4 ;  /* 0x0000003eff047299 */ /* 0x000fe20008011604 */
[----:B------:R-:W-:Y:S01]  /*7100*/  SHF.L.U32 R3, R96, 0x1f, RZ ;  /* 0x0000001f60037819 */ /* 0x000fe200000006ff */
[----:B------:R-:W-:Y:S01]  /*7110*/  IMAD.IADD R39, R37, 0x1, R2 ;  /* 0x0000000125277824 */ /* 0x000fe200078e0202 */
[----:B------:R-:W-:Y:S01]  /*7120*/  ISETP.NE.U32.OR P6, PT, R4, 0x1, !P1 ;  /* 0x000000010400780c */ /* 0x000fe20004fc5470 */
[----:B------:R-:W-:Y:S01]  /*7130*/  USEL UR4, UR8, UR4, !UP0 ;  /* 0x0000000408047287 */ /* 0x000fe2000c000000 */
[----:B------:R-:W-:Y:S01]  /*7140*/  R2UR UR6, R89 ;  /* 0x00000000590672ca */ /* 0x000fe200000e0000 */
[----:B------:R-:W-:Y:S01]  /*7150*/  UISETP.NE.AND UP0, UPT, UR63, 0x1, UPT ;  /* 0x000000013f00788c */ /* 0x000fe2000bf05270 */
[----:B------:R-:W-:Y:S02]  /*7160*/  R2UR UR9, R88 ;  /* 0x00000000580972ca */ /* 0x000fe400000e0000 */
[----:B------:R-:W-:Y:S02]  /*7170*/  CS2R R82, SRZ ;  /* 0x0000000000527805 */ /* 0x000fe4000001ff00 */
[----:B------:R-:W-:Y:S01]  /*7180*/  PLOP3.LUT P3, PT, PT, PT, UP1, 0x80, 0x8 ;  /* 0x000000000008781c */ /* 0x000fe20003f6f018 */
[----:B------:R-:W-:Y:S01]  /*7190*/  IMAD.U32 R102, RZ, RZ, UR4 ;  /* 0x00000004ff667e24 */ /* 0x000fe2000f8e00ff */
[----:B------:R-:W-:Y:S01]  /*71a0*/  SEL R4, RZ, 0xffffffff, P2 ;  /* 0xffffffffff047807 */ /* 0x000fe20001000000 */
[----:B------:R-:W-:Y:S01]  /*71b0*/  IMAD R8, RZ, RZ, -UR4 ;  /* 0x80000004ff087e24 */ /* 0x000fe2000f8e02ff */
[----:B------:R-:W-:Y:S01]  /*71c0*/  PLOP3.LUT P2, PT, PT, PT, UP0, 0x80, 0x8 ;  /* 0x000000000008781c */ /* 0x000fe20003f4f008 */
[----:B------:R-:W-:Y:S01]  /*71d0*/  IMAD.U32 R101, RZ, RZ, UR4 ;  /* 0x00000004ff657e24 */ /* 0x000fe2000f8e00ff */
[----:B------:R-:W-:Y:S01]  /*71e0*/  P2R R105, PR, RZ, 0x40 ;  /* 0x00000040ff697803 */ /* 0x000fe20000000000 */
[----:B------:R-:W-:Y:S01]  /*71f0*/  IMAD R103, R8, UR60, R103 ;  /* 0x0000003c08677c24 */ /* 0x000fe2000f8e0267 */
[----:B------:R-:W-:Y:S01]  /*7200*/  @P6 SHF.L.U32 R7, R93, 0x1f, RZ ;  /* 0x0000001f5d076819 */ /* 0x000fe200000006ff */
[----:B------:R-:W-:Y:S01]  /*7210*/  UIMAD.WIDE.U32 UR6, UR4, UR6, URZ ;  /* 0x00000006040672a5 */ /* 0x000fe2000f8e00ff */
[----:B------:R-:W-:Y:S02]  /*7220*/  CS2R R80, SRZ ;  /* 0x0000000000507805 */ /* 0x000fe4000001ff00 */
[----:B------:R-:W-:Y:S01]  /*7230*/  CS2R R78, SRZ ;  /* 0x00000000004e7805 */ /* 0x000fe2000001ff00 */
[----:B------:R-:W1:Y:S01]  /*7240*/  @P6 SYNCS.PHASECHK.TRANS64.TRYWAIT P1, [R0+URZ+0x1a0], R7 ;  /* 0x0001a007000065a7 */ /* 0x000e6200080211ff */
[----:B------:R-:W-:Y:S02]  /*7250*/  @P3 SEL R4, R5, R4, !P4 ;  /* 0x0000000405043207 */ /* 0x000fe40006000000 */
[----:B------:R-:W-:Y:S01]  /*7260*/  CS2R R76, SRZ ;  /* 0x00000000004c7805 */ /* 0x000fe2000001ff00 */
[----:B------:R-:W-:Y:S01]  /*7270*/  UMOV UR5, UR7 ;  /* 0x0000000700057c82 */ /* 0x000fe20008000000 */
[----:B------:R-:W-:Y:S01]  /*7280*/  LOP3.LUT R4, R4, 0x1, RZ, 0xc0, !PT ;  /* 0x0000000104047812 */ /* 0x000fe200078ec0ff */
[----:B------:R-:W-:Y:S03]  /*7290*/  USHF.R.U32.HI UR5, URZ, UR9, UR5 ;  /* 0x00000009ff057299 */ /* 0x000fe60008011605 */
[----:B------:R-:W-:Y:S03]  /*72a0*/  ISETP.NE.U32.AND P5, PT, R4, 0x1, PT ;  /* 0x000000010400780c */ /* 0x000fe60003fa5070 */
[----:B------:R-:W-:Y:S02]  /*72b0*/  SEL R102, R102, UR5, !P2 ;  /* 0x0000000566667c07 */ /* 0x000fe4000d000000 */
[----:B------:R-:W-:Y:S01]  /*72c0*/  P2R R107, PR, RZ, 0x20 ;  /* 0x00000020ff6b7803 */ /* 0x000fe20000000000 */
[----:B------:R3:W4:Y:S02]  /*72d0*/  SYNCS.PHASECHK.TRANS64.TRYWAIT P0, [R104+URZ+0x1e0], R3 ;  /* 0x0001e003680075a7 */ /* 0x00072400080011ff */
[----:B------:R-:W-:Y:S04]  /*72e0*/  IMAD.MOV R6, RZ, RZ, -R102 ;  /* 0x000000ffff067224 */ /* 0x000fe800078e0a66 */
[----:B------:R-:W-:Y:S01]  /*72f0*/  IMAD R101, R6, UR63, R101 ;  /* 0x0000003f06657c24 */ /* 0x000fe2000f8e0265 */
[----:B-1----:R-:W-:Y:S01]  /*7300*/  @P6 SEL R106, RZ, 0x1, !P1 ;  /* 0x00000001ff6a6807 */ /* 0x002fe20004800000 */
[----:B---3--:R-:W-:Y:S06]  /*7310*/  @!P6 BRA `(.L_x_121) ;  /* 0x000000000094e947 */ /* 0x008fec0003800000 */
[----:B------:R-:W-:Y:S01]  /*7320*/  @P5 IMAD R6, R94, 0x1000, R97 ;  /* 0x000010005e065824 */ /* 0x000fe200078e0261 */
[----:B------:R-:W-:Y:S01]  /*7330*/  LOP3.LUT P6, RZ, R73, 0x80, RZ, 0xc0, !PT ;  /* 0x0000008049ff7812 */ /* 0x000fe200078cc0ff */
[----:B------:R-:W1:Y:S01]  /*7340*/  S2R R2, SR_CgaCtaId ;  /* 0x0000000000027919 */ /* 0x000e620000008800 */
[----:B------:R-:W-:Y:S01]  /*7350*/  ISETP.NE.AND P2, PT, R106, RZ, PT ;  /* 0x000000ff6a00720c */ /* 0x000fe20003f45270 */
[----:B------:R-:W-:Y:S01]  /*7360*/  @P5 VIADD R4, R6, UR44 ;  /* 0x0000002c06045c36 */ /* 0x000fe20008000000 */
[----:B------:R-:W-:Y:S01]  /*7370*/  PLOP3.LUT P1, PT, PT, PT, PT, 0x8, 0x80 ;  /* 0x000000000080781c */ /* 0x000fe20003f2e170 */
[----:B------:R-:W-:Y:S01]  /*7380*/  BSSY B0, `(.L_x_122) ;  /* 0x000000d000007945 */ /* 0x000fe20003800000 */
[----:B------:R-:W-:Y:S01]  /*7390*/  @P5 PLOP3.LUT P1, PT, P6, PT, PT, 0x80, 0x8 ;  /* 0x000000000008581c */ /* 0x000fe2000372f070 */
[C---:B------:R-:W-:Y:S01]  /*73a0*/  @P5 VIADD R5, R4.reuse, 0x300 ;  /* 0x0000030004055836 */ /* 0x040fe20000000000 */
[----:B------:R-:W-:Y:S01]  /*73b0*/  CS2R R78, SRZ ;  /* 0x00000000004e7805 */ /* 0x000fe2000001ff00 */
[----:B------:R-:W-:Y:S01]  /*73c0*/  @P5 VIADD R4, R4, 0x310 ;  /* 0x0000031004045836 */ /* 0x000fe20000000000 */
[----:B------:R-:W-:Y:S02]  /*73d0*/  CS2R R76, SRZ ;  /* 0x00000000004c7805 */ /* 0x000fe4000001ff00 */
[----:B------:R-:W-:Y:S02]  /*73e0*/  CS2R R82, SRZ ;  /* 0x0000000000527805 */ /* 0x000fe4000001ff00 */
[----:B------:R-:W-:Y:S05]  /*73f0*/  CS2R R80, SRZ ;  /* 0x0000000000507805 */ /* 0x000fea000001ff00 */
[----:B------:R-:W-:Y:S01]  /*7400*/  @P1 VIADD R4, R5, 0xfffffff0 ;  /* 0xfffffff005041836 */ /* 0x000fe20000000000 */
[----:B------:R-:W-:Y:S06]  /*7410*/  @P2 BRA `(.L_x_123) ;  /* 0x00000000000c2947 */ /* 0x000fec0003800000 */
[----:B------:R-:W-:Y:S04]  /*7420*/  SHF.L.U32 R5, R93, 0x1f, RZ ;  /* 0x0000001f5d057819 */ /* 0x000fe800000006ff */
[----:B------:R-:W3:Y:S02]  /*7430*/  SYNCS.PHASECHK.TRANS64.TRYWAIT P1, [R0+URZ+0x1a0], R5 ;  /* 0x0001a005000075a7 */ /* 0x000ee400080211ff */
[----:B---3--:R-:W-:Y:S05]  /*7440*/  @!P1 BRA `(.L_x_124) ;  /* 0x0000002c002c9947 */ /* 0x008fea0003800000 */
.L_x_123:
[----:B------:R-:W-:Y:S05]  /*7450*/  BSYNC B0 ;  /* 0x0000000000007941 */ /* 0x000fea0003800000 */
.L_x_122:
[----:B------:R-:W-:Y:S01]  /*7460*/  ISETP.NE.AND P1, PT, R107, RZ, PT ;  /* 0x000000ff6b00720c */ /* 0x000fe20003f25270 */
[----:B---3--:R-:W-:Y:S02]  /*7470*/  VIADD R5, R0, 0x1b0 ;  /* 0x000001b000057836 */ /* 0x008fe40000000000 */
[----:B------:R-:W-:Y:S03]  /*7480*/  VIADD R94, R94, 0x1 ;  /* 0x000000015e5e7836 */ /* 0x000fe60000000000 */
[----:B-1----:R-:W-:Y:S07]  /*7490*/  PRMT R2, R2, 0x654, R5 ;  /* 0x0000065402027816 */ /* 0x002fee0000000005 */
[----:B------:R1:W3:Y:S04]  /*74a0*/  @P1 LDS.128 R76, [R6+UR44+0x300] ;  /* 0x0003002c064c1984 */ /* 0x0002e80008000c00 */
[----:B------:R1:W1:Y:S01]  /*74b0*/  @P1 LDS.128 R80, [R4] ;  /* 0x0000000004501984 */ /* 0x0002620000000c00 */
[C---:B------:R-:W-:Y:S01]  /*74c0*/  ISETP.NE.AND P1, PT, R94.reuse, 0x2, PT ;  /* 0x000000025e00780c */ /* 0x040fe20003f25270 */
[----:B------:R-:W-:Y:S01]  /*74d0*/  @!PT LDS RZ, [RZ] ;  /* 0x00000000fffff984 */ /* 0x000fe20000000800 */
[----:B------:R-:W-:Y:S01]  /*74e0*/  @!PT LDS RZ, [RZ] ;  /* 0x00000000fffff984 */ /* 0x000fe20000000800 */
[----:B------:R-:W-:Y:S01]  /*74f0*/  @!PT LDS RZ, [RZ] ;  /* 0x00000000fffff984 */ /* 0x000fe20000000800 */
[----:B------:R-:W-:Y:S01]  /*7500*/  @!PT LDS RZ, [RZ] ;  /* 0x00000000fffff984 */ /* 0x000fe20000000800 */
[----:B------:R5:W-:Y:S06]  /*7510*/  MEMBAR.ALL.CTA ;  /* 0x0000000000007992 */ /* 0x000bec0000008000 */
[----:B-----5:R-:W5:Y:S01]  /*7520*/  FENCE.VIEW.ASYNC.S ;  /* 0x00000000000073c6 */ /* 0x020f620000000000 */
[----:B------:R-:W-:Y:S02]  /*7530*/  SEL R0, RZ, 0x1, P1 ;  /* 0x00000001ff007807 */ /* 0x000fe40000800000 */
[----:B------:R-:W-:Y:S02]  /*7540*/  SEL R94, R94, RZ, P1 ;  /* 0x000000ff5e5e7207 */ /* 0x000fe40000800000 */
[----:B------:R-:W-:Y:S01]  /*7550*/  LOP3.LUT R93, R93, R0, RZ, 0x3c, !PT ;  /* 0x000000005d5d7212 */ /* 0x000fe200078e3cff */
[----:B-----5:R1:W-:Y:S06]  /*7560*/  SYNCS.ARRIVE.TRANS64.RED.A1T0 RZ, [R2+URZ], RZ ;  /* 0x000000ff02ff79a7 */ /* 0x0203ec00081004ff */
.L_x_121:
[----:B------:R-:W-:Y:S05]  /*7570*/  BSYNC B1 ;  /* 0x0000000000017941 */ /* 0x000fea0003800000 */
.L_x_120:
[----:B------:R-:W-:Y:S04]  /*7580*/  SHF.R.U32.HI R0, RZ, 0x15, R39 ;  /* 0x00000015ff007819 */ /* 0x000fe80000011627 */
[----:B------:R-:W-:Y:S01]  /*7590*/  LOP3.LUT P1, RZ, R0, 0x3, R87, 0x48, !PT ;  /* 0x0000000300ff7812 */ /* 0x000fe20007824857 */
[----:B------:R-:W-:Y:S01]  /*75a0*/  @!UPT UIADD3 URZ, UPT, UPT, URZ, URZ, URZ ;  /* 0x000000fffffff290 */ /* 0x000fe2000fffe0ff */
[----:B----4-:R-:W-:Y:S11]  /*75b0*/  @P0 BRA `(.L_x_125) ;  /* 0x0000000000080947 */ /* 0x010ff60003800000 */
[----:B------:R-:W4:Y:S02]  /*75c0*/  SYNCS.PHASECHK.TRANS64.TRYWAIT P0, [R104+URZ+0x1e0], R3 ;  /* 0x0001e003680075a7 */ /* 0x000f2400080011ff */
[----:B----4-:R-:W-:Y:S05]  /*75d0*/  @!P0 BRA `(.L_x_126) ;  /* 0x0000002800dc8947 */ /* 0x010fea0003800000 */
.L_x_125:
[----:B------:R-:W-:Y:S04]  /*75e0*/  BSSY.RECONVERGENT B6, `(.L_x_127) ;  /* 0x0000012000067945 */ /* 0x000fe80003800200 */
[----:B------:R-:W-:Y:S05]  /*75f0*/  @!P1 BRA `(.L_x_128) ;  /* 0x0000000000409947 */ /* 0x000fea0003800000 */
[----:B------:R-:W5:Y:S01]  /*7600*/  LDCU.64 UR8, c[0x4][0x70] ;  /* 0x01000e00ff0877ac */ /* 0x000f620008000a00 */
[----:B----4-:R-:W-:Y:S01]  /*7610*/  MOV R3, 0x0 ;  /* 0x0000000000037802 */ /* 0x010fe20000000f00 */
[----:B------:R-:W-:Y:S02]  /*7620*/  HFMA2 R12, -RZ, RZ, 0, 5.9604644775390625e-08 ;  /* 0x00000001ff0c7431 */ /* 0x000fe400000001ff */
[----:B------:R-:W-:Y:S02]  /*7630*/  IMAD.MOV.U32 R8, RZ, RZ, 0x192 ;  /* 0x00000192ff087424 */ /* 0x000fe400078e00ff */
[----:B------:R-:W-:Y:S01]  /*7640*/  IMAD.MOV.U32 R13, RZ, RZ, RZ ;  /* 0x000000ffff0d7224 */ /* 0x000fe200078e00ff */
[----:B------:R-:W4:Y:S01]  /*7650*/  LDCU.64 UR6, c[0x4][0x78] ;  /* 0x01000f00ff0677ac */ /* 0x000f220008000a00 */
[----:B-1----:R-:W1:Y:S01]  /*7660*/  LDC.64 R2, c[0x4][R3] ;  /* 0x0100000003027b82 */ /* 0x002e620000000a00 */
[----:B------:R-:W2:Y:S01]  /*7670*/  LDCU.64 UR4, c[0x4][0x10] ;  /* 0x01000200ff0477ac */ /* 0x000ea20008000a00 */
[----:B-----5:R-:W-:Y:S01]  /*7680*/  MOV R5, UR9 ;  /* 0x0000000900057c02 */ /* 0x020fe20008000f00 */
[----:B------:R-:W-:Y:S01]  /*7690*/  IMAD.U32 R4, RZ, RZ, UR8 ;  /* 0x00000008ff047e24 */ /* 0x000fe2000f8e00ff */
[----:B----4-:R-:W-:Y:S01]  /*76a0*/  MOV R7, UR7 ;  /* 0x0000000700077c02 */ /* 0x010fe20008000f00 */
[----:B------:R-:W-:Y:S01]  /*76b0*/  IMAD.U32 R6, RZ, RZ, UR6 ;  /* 0x00000006ff067e24 */ /* 0x000fe2000f8e00ff */
[----:B--2---:R-:W-:Y:S01]  /*76c0*/  MOV R11, UR5 ;  /* 0x00000005000b7c02 */ /* 0x004fe20008000f00 */
[----:B------:R-:W-:Y:S02]  /*76d0*/  IMAD.U32 R10, RZ, RZ, UR4 ;  /* 0x00000004ff0a7e24 */ /* 0x000fe4000f8e00ff */
[----:B------:R-:W-:Y:S07]  /*76e0*/  LEPC R20, `(.L_x_128) ;  /* 0x000000001014794e */ /* 0x000fee0000000000 */
[----:B-1-3--:R-:W-:Y:S05]  /*76f0*/  CALL.ABS.NOINC R2 ;  /* 0x0000000002007343 */ /* 0x00afea0003c00000 */
.L_x_128:
[----:B------:R-:W-:Y:S05]  /*7700*/  BSYNC.RECONVERGENT B6 ;  /* 0x0000000000067941 */ /* 0x000fea0003800200 */
.L_x_127:
[-C--:B---3--:R-:W-:Y:S01]  /*7710*/  F2FP.F16.E4M3.UNPACK_B R42, R76.reuse ;  /* 0x0000004cff2a723e */ /* 0x088fe200020006ff */
[----:B------:R-:W-:Y:S05]  /*7720*/  WARPSYNC.ALL ;  /* 0x0000000000007948 */ /* 0x000fea0003800000 */
[----:B------:R-:W-:Y:S01]  /*7730*/  R2UR UR4, R39 ;  /* 0x00000000270472ca */ /* 0x000fe200000e0000 */
[--C-:B------:R-:W-:Y:S01]  /*7740*/  HADD2.F32 R40, -RZ, R42.reuse.H0_H0 ;  /* 0x2000002aff287230 */ /* 0x100fe20000004100 */
[----:B------:R-:W-:Y:S01]  /*7750*/  F2FP.F16.E4M3.UNPACK_B R44, R76.H1 ;  /* 0x0000004cff2c723e */ /* 0x000fe200030006ff */
[----:B------:R-:W-:Y:S01]  /*7760*/  HADD2.F32 R43, -RZ, R42.H1_H1 ;  /* 0x3000002aff2b7230 */ /* 0x000fe20000004100 */
[-C--:B------:R-:W-:Y:S01]  /*7770*/  F2FP.F16.E4M3.UNPACK_B R46, R77.reuse ;  /* 0x0000004dff2e723e */ /* 0x080fe200020006ff */
[----:B------:R-:W-:Y:S01]  /*7780*/  BSSY.RECONVERGENT B0, `(.L_x_129) ;  /* 0x00000a2000007945 */ /* 0x000fe20003800200 */
[----:B------:R-:W-:Y:S01]  /*7790*/  F2FP.F16.E4M3.UNPACK_B R48, R77.H1 ;  /* 0x0000004dff30723e */ /* 0x000fe200030006ff */
[--C-:B------:R-:W-:Y:S01]  /*77a0*/  HADD2.F32 R42, -RZ, R44.reuse.H0_H0 ;  /* 0x2000002cff2a7230 */ /* 0x100fe20000004100 */
[-C--:B------:R-:W-:Y:S01]  /*77b0*/  F2FP.F16.E4M3.UNPACK_B R50, R78.reuse ;  /* 0x0000004eff32723e */ /* 0x080fe200020006ff */
[----:B------:R-:W-:Y:S01]  /*77c0*/  HADD2.F32 R44, -RZ, R44.H1_H1 ;  /* 0x3000002cff2c7230 */ /* 0x000fe20000004100 */
[----:B------:R-:W-:Y:S01]  /*77d0*/  F2FP.F16.E4M3.UNPACK_B R52, R78.H1 ;  /* 0x0000004eff34723e */ /* 0x000fe200030006ff */
[--C-:B------:R-:W-:Y:S01]  /*77e0*/  HADD2.F32 R45, -RZ, R46.reuse.H0_H0 ;  /* 0x2000002eff2d7230 */ /* 0x100fe20000004100 */
[-C--:B------:R-:W-:Y:S01]  /*77f0*/  F2FP.F16.E4M3.UNPACK_B R54, R79.reuse ;  /* 0x0000004fff36723e */ /* 0x080fe200020006ff */
[----:B-1----:R-:W2:Y:S01]  /*7800*/  LDTM.x32 R4, tmem[UR4] ;  /* 0x00000004000479ee */ /* 0x002ea200082c0000 */
[----:B------:R-:W-:Y:S01]  /*7810*/  F2FP.F16.E4M3.UNPACK_B R56, R79.H1 ;  /* 0x0000004fff38723e */ /* 0x000fe200030006ff */
[----:B------:R-:W-:Y:S01]  /*7820*/  HADD2.F32 R46, -RZ, R46.H1_H1 ;  /* 0x3000002eff2e7230 */ /* 0x000fe20000004100 */
[----:B------:R-:W-:Y:S01]  /*7830*/  F2FP.F16.E4M3.UNPACK_B R58, R80 ;  /* 0x00000050ff3a723e */ /* 0x000fe200020006ff */
[--C-:B------:R-:W-:Y:S01]  /*7840*/  HADD2.F32 R49, -RZ, R50.reuse.H0_H0 ;  /* 0x20000032ff317230 */ /* 0x100fe20000004100 */
[----:B------:R-:W-:Y:S01]  /*7850*/  IADD3 R117, PT, PT, R97, UR44, RZ ;  /* 0x0000002c61757c10 */ /* 0x000fe2000fffe0ff */
[----:B------:R-:W-:Y:S01]  /*7860*/  HADD2.F32 R50, -RZ, R50.H1_H1 ;  /* 0x30000032ff327230 */ /* 0x000fe20000004100 */
[----:B------:R-:W-:Y:S01]  /*7870*/  ISETP.NE.AND P6, PT, R105, RZ, PT ;  /* 0x000000ff6900720c */ /* 0x000fe20003fc5270 */
[--C-:B------:R-:W-:Y:S01]  /*7880*/  HADD2.F32 R53, -RZ, R54.reuse.H0_H0 ;  /* 0x20000036ff357230 */ /* 0x100fe20000004100 */
[----:B------:R-:W-:Y:S01]  /*7890*/  LOP3.LUT P5, RZ, R73, 0x80, RZ, 0xc0, !PT ;  /* 0x0000008049ff7812 */ /* 0x000fe200078ac0ff */
[----:B------:R-:W-:Y:S01]  /*78a0*/  HADD2.F32 R54, -RZ, R54.H1_H1 ;  /* 0x30000036ff367230 */ /* 0x000fe20000004100 */
[----:B------:R-:W-:Y:S01]  /*78b0*/  F2FP.F16.E4M3.UNPACK_B R62, R81 ;  /* 0x00000051ff3e723e */ /* 0x000fe200020006ff */
[--C-:B------:R-:W-:Y:S01]  /*78c0*/  HADD2.F32 R57, -RZ, R58.reuse.H0_H0 ;  /* 0x2000003aff397230 */ /* 0x100fe20000004100 */
[----:B------:R-:W-:Y:S01]  /*78d0*/  F2FP.F16.E4M3.UNPACK_B R66, R82 ;  /* 0x00000052ff42723e */ /* 0x000fe200020006ff */
[----:B------:R-:W-:Y:S01]  /*78e0*/  HADD2.F32 R58, -RZ, R58.H1_H1 ;  /* 0x3000003aff3a7230 */ /* 0x000fe20000004100 */
[----:B------:R-:W-:Y:S01]  /*78f0*/  F2FP.F16.E4M3.UNPACK_B R70, R83 ;  /* 0x00000053ff46723e */ /* 0x000fe200020006ff */
[--C-:B------:R-:W-:Y:S01]  /*7900*/  HADD2.F32 R61, -RZ, R62.reuse.H0_H0 ;  /* 0x2000003eff3d7230 */ /* 0x100fe20000004100 */
[----:B------:R-:W-:Y:S01]  /*7910*/  F2FP.F16.E4M3.UNPACK_B R60, R80.H1 ;  /* 0x00000050ff3c723e */ /* 0x000fe200030006ff */
[----:B------:R-:W-:Y:S01]  /*7920*/  HADD2.F32 R62, -RZ, R62.H1_H1 ;  /* 0x3000003eff3e7230 */ /* 0x000fe20000004100 */
[----:B------:R-:W-:Y:S01]  /*7930*/  F2FP.F16.E4M3.UNPACK_B R64, R81.H1 ;  /* 0x00000051ff40723e */ /* 0x000fe200030006ff */
[--C-:B------:R-:W-:Y:S01]  /*7940*/  HADD2.F32 R65, -RZ, R66.reuse.H0_H0 ;  /* 0x20000042ff417230 */ /* 0x100fe20000004100 */
[----:B------:R-:W-:Y:S01]  /*7950*/  F2FP.F16.E4M3.UNPACK_B R68, R82.H1 ;  /* 0x00000052ff44723e */ /* 0x000fe200030006ff */
[----:B------:R-:W-:Y:S01]  /*7960*/  HADD2.F32 R66, -RZ, R66.H1_H1 ;  /* 0x30000042ff427230 */ /* 0x000fe20000004100 */
[----:B------:R-:W-:Y:S01]  /*7970*/  F2FP.F16.E4M3.UNPACK_B R72, R83.H1 ;  /* 0x00000053ff48723e */ /* 0x000fe200030006ff */
[C---:B--2---:R-:W-:Y:S01]  /*7980*/  FMUL R0, R38.reuse, R4 ;  /* 0x0000000426007220 */ /* 0x044fe20000400000 */
[C---:B------:R-:W-:Y:S01]  /*7990*/  FMUL R2, R38.reuse, R5 ;  /* 0x0000000526027220 */ /* 0x040fe20000400000 */
[C---:B------:R-:W-:Y:S01]  /*79a0*/  FMUL R4, R38.reuse, R8 ;  /* 0x0000000826047220 */ /* 0x040fe20000400000 */
[C---:B------:R-:W-:Y:S01]  /*79b0*/  FMUL R5, R38.reuse, R9 ;  /* 0x0000000926057220 */ /* 0x040fe20000400000 */
[C---:B------:R-:W-:Y:S01]  /*79c0*/  FFMA R0, R41.reuse, R40, R0 ;  /* 0x0000002829007223 */ /* 0x040fe20000000000 */
[----:B------:R-:W-:Y:S01]  /*79d0*/  FFMA R2, R41, R43, R2 ;  /* 0x0000002b29027223 */ /* 0x000fe20000000002 */
[C---:B------:R-:W-:Y:S01]  /*79e0*/  FMUL R8, R38.reuse, R12 ;  /* 0x0000000c26087220 */ /* 0x040fe20000400000 */
        /* <DEDUP_REMOVED lines=9> */
[--C-:B------:R-:W-:Y:S02]  /*7a80*/  HADD2.F32 R69, -RZ, R70.reuse.H0_H0 ;  /* 0x20000046ff457230 */ /* 0x100fe40000004100 */
[C---:B------:R-:W-:Y:S01]  /*7a90*/  FMUL R28, R38.reuse, R32 ;  /* 0x00000020261c7220 */ /* 0x040fe20000400000 */
[----:B------:R-:W-:Y:S02]  /*7aa0*/  HADD2.F32 R70, -RZ, R70.H1_H1 ;  /* 0x30000046ff467230 */ /* 0x000fe40000004100 */
[C---:B------:R-:W-:Y:S01]  /*7ab0*/  FMUL R29, R38.reuse, R33 ;  /* 0x00000021261d7220 */ /* 0x040fe20000400000 */
[C---:B----4-:R-:W-:Y:S01]  /*7ac0*/  FMUL R3, R38.reuse, R6 ;  /* 0x0000000626037220 */ /* 0x050fe20000400000 */
[C---:B------:R-:W-:Y:S01]  /*7ad0*/  FMUL R7, R38.reuse, R7 ;  /* 0x0000000726077220 */ /* 0x040fe20000400000 */
[--C-:B------:R-:W-:Y:S02]  /*7ae0*/  HADD2.F32 R47, -RZ, R48.reuse.H0_H0 ;  /* 0x20000030ff2f7230 */ /* 0x100fe40000004100 */
[C---:B------:R-:W-:Y:S01]  /*7af0*/  FMUL R6, R38.reuse, R10 ;  /* 0x0000000a26067220 */ /* 0x040fe20000400000 */
[----:B------:R-:W-:Y:S01]  /*7b00*/  ISETP.NE.AND P0, PT, R99, RZ, PT ;  /* 0x000000ff6300720c */ /* 0x000fe20003f05270 */
[C---:B------:R-:W-:Y:S01]  /*7b10*/  FFMA R3, R41.reuse, R42, R3 ;  /* 0x0000002a29037223 */ /* 0x040fe20000000003 */
[----:B------:R-:W-:Y:S02]  /*7b20*/  HADD2.F32 R48, -RZ, R48.H1_H1 ;  /* 0x30000030ff307230 */ /* 0x000fe40000004100 */
[C---:B------:R-:W-:Y:S01]  /*7b30*/  FFMA R7, R41.reuse, R44, R7 ;  /* 0x0000002c29077223 */ /* 0x040fe20000000007 */
[C---:B------:R-:W-:Y:S01]  /*7b40*/  FMUL R11, R38.reuse, R11 ;  /* 0x0000000b260b7220 */ /* 0x040fe20000400000 */
[C---:B------:R-:W-:Y:S01]  /*7b50*/  FFMA R4, R41.reuse, R45, R4 ;  /* 0x0000002d29047223 */ /* 0x040fe20000000004 */
[----:B------:R-:W-:Y:S01]  /*7b60*/  FFMA R5, R41, R46, R5 ;  /* 0x0000002e29057223 */ /* 0x000fe20000000005 */
[--C-:B------:R-:W-:Y:S01]  /*7b70*/  HADD2.F32 R51, -RZ, R52.reuse.H0_H0 ;  /* 0x20000034ff337230 */ /* 0x100fe20000004100 */
[----:B------:R-:W-:Y:S01]  /*7b80*/  F2FP.SATFINITE.E4M3.F32.PACK_AB_MERGE_C R105, R7, R3, RZ ;  /* 0x000000030769723e */ /* 0x000fe200048070ff */
[C---:B------:R-:W-:Y:S01]  /*7b90*/  FFMA R6, R41.reuse, R47, R6 ;  /* 0x0000002f29067223 */ /* 0x040fe20000000006 */
[----:B------:R-:W-:Y:S02]  /*7ba0*/  HADD2.F32 R52, -RZ, R52.H1_H1 ;  /* 0x30000034ff347230 */ /* 0x000fe40000004100 */
[----:B------:R-:W-:Y:S01]  /*7bb0*/  FMUL R10, R38, R14 ;  /* 0x0000000e260a7220 */ /* 0x000fe20000400000 */
[----:B------:R-:W-:Y:S01]  /*7bc0*/  F2FP.SATFINITE.E4M3.F32.PACK_AB_MERGE_C R108, R2, R0, R105 ;  /* 0x00000000026c723e */ /* 0x000fe20004807069 */
[C---:B------:R-:W-:Y:S01]  /*7bd0*/  FFMA R11, R41.reuse, R48, R11 ;  /* 0x00000030290b7223 */ /* 0x040fe2000000000b */
[----:B------:R-:W-:Y:S01]  /*7be0*/  MOV R105, 0x10 ;  /* 0x0000001000697802 */ /* 0x000fe20000000f00 */
[C---:B------:R-:W-:Y:S01]  /*7bf0*/  FMUL R15, R38.reuse, R15 ;  /* 0x0000000f260f7220 */ /* 0x040fe20000400000 */
[C---:B------:R-:W-:Y:S01]  /*7c00*/  FFMA R8, R41.reuse, R49, R8 ;  /* 0x0000003129087223 */ /* 0x040fe20000000008 */
[----:B------:R-:W-:Y:S01]  /*7c10*/  FFMA R9, R41, R50, R9 ;  /* 0x0000003229097223 */ /* 0x000fe20000000009 */
[----:B------:R-:W-:Y:S01]  /*7c20*/  F2FP.SATFINITE.E4M3.F32.PACK_AB_MERGE_C R109, R11, R6, RZ ;  /* 0x000000060b6d723e */ /* 0x000fe200048070ff */
[--C-:B------:R-:W-:Y:S01]  /*7c30*/  HADD2.F32 R55, -RZ, R56.reuse.H0_H0 ;  /* 0x20000038ff377230 */ /* 0x100fe20000004100 */
[----:B------:R-:W-:Y:S01]  /*7c40*/  SEL R116, R105, 0xfffffff0, !P5 ;  /* 0xfffffff069747807 */ /* 0x000fe20006800000 */
[----:B------:R-:W-:Y:S01]  /*7c50*/  FFMA R10, R41, R51, R10 ;  /* 0x00000033290a7223 */ /* 0x000fe2000000000a */
[----:B------:R-:W-:Y:S01]  /*7c60*/  F2FP.SATFINITE.E4M3.F32.PACK_AB_MERGE_C R109, R5, R4, R109 ;  /* 0x00000004056d723e */ /* 0x000fe2000480706d */
[----:B------:R-:W-:Y:S01]  /*7c70*/  FFMA R15, R41, R52, R15 ;  /* 0x00000034290f7223 */ /* 0x000fe2000000000f */
[----:B------:R-:W-:Y:S01]  /*7c80*/  IADD3 R105, PT, PT, R117, R116, RZ ;  /* 0x0000007475697210 */ /* 0x000fe20007ffe0ff */
[C---:B------:R-:W-:Y:S01]  /*7c90*/  FFMA R12, R41.reuse, R53, R12 ;  /* 0x00000035290c7223 */ /* 0x040fe2000000000c */
[----:B------:R-:W-:Y:S01]  /*7ca0*/  FFMA R13, R41, R54, R13 ;  /* 0x00000036290d7223 */ /* 0x000fe2000000000d */
[----:B------:R-:W-:Y:S01]  /*7cb0*/  HADD2.F32 R56, -RZ, R56.H1_H1 ;  /* 0x30000038ff387230 */ /* 0x000fe20000004100 */
[----:B------:R-:W-:Y:S01]  /*7cc0*/  F2FP.SATFINITE.E4M3.F32.PACK_AB_MERGE_C R110, R15, R10, RZ ;  /* 0x0000000a0f6e723e */ /* 0x000fe200048070ff */
[C---:B------:R-:W-:Y:S01]  /*7cd0*/  FMUL R14, R38.reuse, R18 ;  /* 0x00000012260e7220 */ /* 0x040fe20000400000 */
[C---:B------:R-:W-:Y:S01]  /*7ce0*/  FMUL R19, R38.reuse, R19 ;  /* 0x0000001326137220 */ /* 0x040fe20000400000 */
[--C-:B------:R-:W-:Y:S02]  /*7cf0*/  HADD2.F32 R59, -RZ, R60.reuse.H0_H0 ;  /* 0x2000003cff3b7230 */ /* 0x100fe40000004100 */
[C---:B------:R-:W-:Y:S01]  /*7d00*/  FMUL R18, R38.reuse, R22 ;  /* 0x0000001626127220 */ /* 0x040fe20000400000 */
[C---:B------:R-:W-:Y:S01]  /*7d10*/  FFMA R14, R41.reuse, R55, R14 ;  /* 0x00000037290e7223 */ /* 0x040fe2000000000e */
[----:B------:R-:W-:Y:S02]  /*7d20*/  HADD2.F32 R60, -RZ, R60.H1_H1 ;  /* 0x3000003cff3c7230 */ /* 0x000fe40000004100 */
[C---:B------:R-:W-:Y:S01]  /*7d30*/  FFMA R19, R41.reuse, R56, R19 ;  /* 0x0000003829137223 */ /* 0x040fe20000000013 */
[C---:B------:R-:W-:Y:S01]  /*7d40*/  FMUL R23, R38.reuse, R23 ;  /* 0x0000001726177220 */ /* 0x040fe20000400000 */
[C---:B------:R-:W-:Y:S01]  /*7d50*/  FFMA R16, R41.reuse, R57, R16 ;  /* 0x0000003929107223 */ /* 0x040fe20000000010 */
[C---:B------:R-:W-:Y:S01]  /*7d60*/  FFMA R17, R41.reuse, R58, R17 ;  /* 0x0000003a29117223 */ /* 0x040fe20000000011 */
[--C-:B------:R-:W-:Y:S02]  /*7d70*/  HADD2.F32 R63, -RZ, R64.reuse.H0_H0 ;  /* 0x20000040ff3f7230 */ /* 0x100fe40000004100 */
[C---:B------:R-:W-:Y:S01]  /*7d80*/  FFMA R18, R41.reuse, R59, R18 ;  /* 0x0000003b29127223 */ /* 0x040fe20000000012 */
[----:B------:R-:W-:Y:S02]  /*7d90*/  HADD2.F32 R64, -RZ, R64.H1_H1 ;  /* 0x30000040ff407230 */ /* 0x000fe40000004100 */
[C---:B------:R-:W-:Y:S01]  /*7da0*/  FMUL R22, R38.reuse, R26 ;  /* 0x0000001a26167220 */ /* 0x040fe20000400000 */
        /* <DEDUP_REMOVED lines=16> */
[----:B------:R-:W-:Y:S01]  /*7eb0*/  FFMA R31, R41, R68, R31 ;  /* 0x00000044291f7223 */ /* 0x000fe2000000001f */
[----:B------:R-:W-:Y:S01]  /*7ec0*/  FMUL R35, R38, R35 ;  /* 0x0000002326237220 */ /* 0x000fe20000400000 */
[----:B------:R-:W-:Y:S01]  /*7ed0*/  F2FP.SATFINITE.E4M3.F32.PACK_AB_MERGE_C R111, R19, R14, RZ ;  /* 0x0000000e136f723e */ /* 0x000fe200048070ff */
[C---:B------:R-:W-:Y:S01]  /*7ee0*/  FFMA R28, R41.reuse, R69, R28 ;  /* 0x00000045291c7223 */ /* 0x040fe2000000001c */
[C---:B------:R-:W-:Y:S01]  /*7ef0*/  FFMA R29, R41.reuse, R70, R29 ;  /* 0x00000046291d7223 */ /* 0x040fe2000000001d */
[C---:B------:R-:W-:Y:S01]  /*7f00*/  FFMA R30, R41.reuse, R71, R30 ;  /* 0x00000047291e7223 */ /* 0x040fe2000000001e */
[----:B------:R-:W-:Y:S01]  /*7f10*/  FFMA R35, R41, R72, R35 ;  /* 0x0000004829237223 */ /* 0x000fe20000000023 */
[----:B------:R-:W-:Y:S02]  /*7f20*/  F2FP.SATFINITE.E4M3.F32.PACK_AB_MERGE_C R110, R9, R8, R110 ;  /* 0x00000008096e723e */ /* 0x000fe4000480706e */
[----:B------:R-:W-:Y:S02]  /*7f30*/  F2FP.SATFINITE.E4M3.F32.PACK_AB_MERGE_C R111, R13, R12, R111 ;  /* 0x0000000c0d6f723e */ /* 0x000fe4000480706f */
[----:B------:R-:W-:Y:S02]  /*7f40*/  F2FP.SATFINITE.E4M3.F32.PACK_AB_MERGE_C R112, R23, R18, RZ ;  /* 0x000000121770723e */ /* 0x000fe400048070ff */
[----:B------:R-:W-:Y:S01]  /*7f50*/  F2FP.SATFINITE.E4M3.F32.PACK_AB_MERGE_C R113, R27, R22, RZ ;  /* 0x000000161b71723e */ /* 0x000fe200048070ff */
[----:B------:R1:W-:Y:S01]  /*7f60*/  STS.128 [R97+UR44+0x2300], R108 ;  /* 0x0023006c61007988 */ /* 0x0003e20008000c2c */
[----:B------:R-:W-:Y:S02]  /*7f70*/  F2FP.SATFINITE.E4M3.F32.PACK_AB_MERGE_C R114, R31, R26, RZ ;  /* 0x0000001a1f72723e */ /* 0x000fe400048070ff */
[----:B------:R-:W-:Y:S02]  /*7f80*/  F2FP.SATFINITE.E4M3.F32.PACK_AB_MERGE_C R118, R35, R30, RZ ;  /* 0x0000001e2376723e */ /* 0x000fe400048070ff */
[----:B------:R-:W-:Y:S02]  /*7f90*/  F2FP.SATFINITE.E4M3.F32.PACK_AB_MERGE_C R112, R17, R16, R112 ;  /* 0x000000101170723e */ /* 0x000fe40004807070 */
[----:B------:R-:W-:Y:S02]  /*7fa0*/  F2FP.SATFINITE.E4M3.F32.PACK_AB_MERGE_C R113, R21, R20, R113 ;  /* 0x000000141571723e */ /* 0x000fe40004807071 */
[----:B------:R-:W-:Y:S02]  /*7fb0*/  F2FP.SATFINITE.E4M3.F32.PACK_AB_MERGE_C R114, R25, R24, R114 ;  /* 0x000000181972723e */ /* 0x000fe40004807072 */
[----:B------:R-:W-:Y:S02]  /*7fc0*/  F2FP.SATFINITE.E4M3.F32.PACK_AB_MERGE_C R115, R29, R28, R118 ;  /* 0x0000001c1d73723e */ /* 0x000fe40004807076 */
[----:B------:R-:W-:Y:S02]  /*7fd0*/  LEA R117, R94, UR44, 0x3 ;  /* 0x0000002c5e757c11 */ /* 0x000fe4000f8e18ff */
[----:B------:R-:W-:Y:S01]  /*7fe0*/  @P6 SHF.L.U32 R118, R93, 0x1f, RZ ;  /* 0x0000001f5d766819 */ /* 0x000fe200000006ff */
[----:B------:R1:W-:Y:S01]  /*7ff0*/  STS.128 [R105+0x2300], R112 ;  /* 0x0023007069007388 */ /* 0x0003e20000000c00 */
[----:B------:R-:W-:Y:S01]  /*8000*/  @!PT LDS RZ, [RZ] ;  /* 0x00000000fffff984 */ /* 0x000fe20000000800 */
[----:B------:R-:W-:Y:S01]  /*8010*/  @!PT LDS RZ, [RZ] ;  /* 0x00000000fffff984 */ /* 0x000fe20000000800 */
[----:B------:R-:W-:Y:S01]  /*8020*/  @!PT LDS RZ, [RZ] ;  /* 0x00000000fffff984 */ /* 0x000fe20000000800 */
[----:B------:R-:W-:Y:S01]  /*8030*/  @!PT LDS RZ, [RZ] ;  /* 0x00000000fffff984 */ /* 0x000fe20000000800 */
[----:B------:R2:W-:Y:S07]  /*8040*/  MEMBAR.ALL.CTA ;  /* 0x0000000000007992 */ /* 0x0005ee0000008000 */
[----:B--2---:R-:W2:Y:S02]  /*8050*/  FENCE.VIEW.ASYNC.S ;  /* 0x00000000000073c6 */ /* 0x004ea40000000000 */
[----:B--2---:R-:W-:Y:S06]  /*8060*/  BAR.SYNC.DEFER_BLOCKING 0x1, 0x80 ;  /* 0x0042000000007b1d */ /* 0x004fec0000010000 */
[----:B------:R-:W-:Y:S05]  /*8070*/  @P0 BRA `(.L_x_130) ;  /* 0x0000000000480947 */ /* 0x000fea0003800000 */
[----:B------:R-:W2:Y:S01]  /*8080*/  LDCU.64 UR14, c[0x0][0x348] ;  /* 0x00006900ff0e77ac */ /* 0x000ea20008000a00 */
[----:B------:R-:W-:Y:S02]  /*8090*/  R2UR UR10, R103 ;  /* 0x00000000670a72ca */ /* 0x000fe400000e0000 */
[----:B------:R-:W-:Y:S01]  /*80a0*/  R2UR UR11, R101 ;  /* 0x00000000650b72ca */ /* 0x000fe200000e0000 */
[----:B------:R-:W-:Y:S01]  /*80b0*/  UIADD3 UR4, UPT, UPT, UR44, 0x2300, URZ ;  /* 0x000023002c047890 */ /* 0x000fe2000fffe0ff */
[----:B------:R-:W-:Y:S01]  /*80c0*/  R2UR UR12, R102 ;  /* 0x00000000660c72ca */ /* 0x000fe200000e0000 */
[----:B------:R-:W-:Y:S01]  /*80d0*/  UMOV UR9, UR45 ;  /* 0x0000002d00097c82 */ /* 0x000fe20008000000 */
[----:B------:R-:W-:Y:S02]  /*80e0*/  UIADD3 UR6, UPT, UPT, UR44, 0x2b00, URZ ;  /* 0x00002b002c067890 */ /* 0x000fe4000fffe0ff */
[----:B------:R-:W-:Y:S01]  /*80f0*/  UIADD3 UR7, UPT, UPT, UR45, 0x40, URZ ;  /* 0x000000402d077890 */ /* 0x000fe2000fffe0ff */
[----:B------:R-:W-:Y:S05]  /*8100*/  IMAD.U32 R98, RZ, RZ, UR4 ;  /* 0x00000004ff627e24 */ /* 0x000fea000f8e00ff */
[----:B------:R-:W-:Y:S01]  /*8110*/  R2UR UR8, R98 ;  /* 0x00000000620872ca */ /* 0x000fe200000e0000 */
[----:B--2---:R-:W-:Y:S04]  /*8120*/  UIADD3 UR4, UP0, UPT, UR14, 0x680, URZ ;  /* 0x000006800e047890 */ /* 0x004fe8000ff1e0ff */
[----:B------:R-:W-:Y:S09]  /*8130*/  UIADD3.X UR5, UPT, UPT, URZ, UR15, URZ, UP0, !UPT ;  /* 0x0000000fff057290 */ /* 0x000ff200087fe4ff */
[----:B------:R2:W-:Y:S02]  /*8140*/  UTMASTG.4D.IM2COL [UR8], [UR4] ;  /* 0x00000008040073b5 */ /* 0x0005e40008058000 */
[----:B--2---:R-:W-:Y:S01]  /*8150*/  UMOV UR8, UR6 ;  /* 0x0000000600087c82 */ /* 0x004fe20008000000 */
[----:B------:R-:W-:Y:S02]  /*8160*/  UMOV UR9, UR7 ;  /* 0x0000000700097c82 */ /* 0x000fe40008000000 */
[----:B------:R2:W-:Y:S01]  /*8170*/  UTMASTG.4D.IM2COL [UR8], [UR4] ;  /* 0x00000008040073b5 */ /* 0x0005e20008058000 */
[----:B------:R0:W-:Y:S01]  /*8180*/  UTMACMDFLUSH ;  /* 0x00000000000079b7 */ /* 0x0001e20000000000 */
[----:B--2---:R-:W-:Y:S04]  /*8190*/  DEPBAR.LE SB0, 0x1 ;  /* 0x000080400000791a */ /* 0x004fe80000000000 */
.L_x_130:
[----:B------:R-:W-:Y:S05]  /*81a0*/  BSYNC.RECONVERGENT B0 ;  /* 0x0000000000007941 */ /* 0x000fea0003800200 */
.L_x_129:
[----:B------:R-:W-:Y:S06]  /*81b0*/  BAR.SYNC.DEFER_BLOCKING 0x1, 0x80 ;  /* 0x0042000000007b1d */ /* 0x000fec0000010000 */
[----:B------:R-:W2:Y:S01]  /*81c0*/  @P6 SYNCS.PHASECHK.TRANS64.TRYWAIT P0, [R117+URZ+0x1a0], R118 ;  /* 0x0001a076750065a7 */ /* 0x000ea200080011ff */
[----:B------:R-:W-:Y:S01]  /*81d0*/  BSSY B1, `(.L_x_131) ;  /* 0x0000020000017945 */ /* 0x000fe20003800000 */
[----:B--2---:R-:W-:Y:S03]  /*81e0*/  @P6 SEL R106, RZ, 0x1, !P0 ;  /* 0x00000001ff6a6807 */ /* 0x004fe60004000000 */
[----:B------:R-:W-:Y:S05]  /*81f0*/  @!P6 BRA `(.L_x_132) ;  /* 0x000000000074e947 */ /* 0x000fea0003800000 */
[----:B------:R-:W-:Y:S01]  /*8200*/  ISETP.NE.AND P1, PT, R107, RZ, PT ;  /* 0x000000ff6b00720c */ /* 0x000fe20003f25270 */
[----:B------:R-:W2:Y:S01]  /*8210*/  S2R R0, SR_CgaCtaId ;  /* 0x0000000000007919 */ /* 0x000ea20000008800 */
[----:B------:R-:W-:Y:S01]  /*8220*/  ISETP.NE.AND P0, PT, R106, RZ, PT ;  /* 0x000000ff6a00720c */ /* 0x000fe20003f05270 */
[----:B------:R-:W-:Y:S10]  /*8230*/  BSSY B0, `(.L_x_133) ;  /* 0x0000008000007945 */ /* 0x000ff40003800000 */
[----:B------:R-:W-:Y:S05]  /*8240*/  @P1 IMAD R2, R94, 0x1000, R97 ;  /* 0x000010005e021824 */ /* 0x000fea00078e0261 */
[----:B------:R-:W-:Y:S05]  /*8250*/  @P1 IADD3 R3, PT, PT, R2, UR44, RZ ;  /* 0x0000002c02031c10 */ /* 0x000fea000fffe0ff */
[----:B------:R-:W-:Y:S01]  /*8260*/  @P1 IMAD.IADD R3, R3, 0x1, R116 ;  /* 0x0000000103031824 */ /* 0x000fe200078e0274 */
[----:B------:R-:W-:Y:S06]  /*8270*/  @P0 BRA `(.L_x_134) ;  /* 0x00000000000c0947 */ /* 0x000fec0003800000 */
[----:B------:R-:W-:Y:S04]  /*8280*/  SHF.L.U32 R4, R93, 0x1f, RZ ;  /* 0x0000001f5d047819 */ /* 0x000fe800000006ff */
[----:B------:R-:W3:Y:S02]  /*8290*/  SYNCS.PHASECHK.TRANS64.TRYWAIT P0, [R117+URZ+0x1a0], R4 ;  /* 0x0001a004750075a7 */ /* 0x000ee400080011ff */
[----:B---3--:R-:W-:Y:S05]  /*82a0*/  @!P0 BRA `(.L_x_135) ;  /* 0x0000001c00bc8947 */ /* 0x008fea0003800000 */
.L_x_134:
[----:B------:R-:W-:Y:S05]  /*82b0*/  BSYNC B0 ;  /* 0x0000000000007941 */ /* 0x000fea0003800000 */
.L_x_133:
[----:B------:R-:W-:Y:S01]  /*82c0*/  ISETP.NE.AND P0, PT, R107, RZ, PT ;  /* 0x000000ff6b00720c */ /* 0x000fe20003f05270 */
[----:B---3--:R-:W-:Y:S02]  /*82d0*/  VIADD R117, R117, 0x1b0 ;  /* 0x000001b075757836 */ /* 0x008fe40000000000 */
[----:B------:R-:W-:Y:S03]  /*82e0*/  VIADD R94, R94, 0x1 ;  /* 0x000000015e5e7836 */ /* 0x000fe60000000000 */
[----:B--2---:R-:W-:Y:S07]  /*82f0*/  PRMT R0, R0, 0x654, R117 ;  /* 0x0000065400007816 */ /* 0x004fee0000000075 */
[----:B------:R2:W3:Y:S04]  /*8300*/  @P0 LDS.128 R76, [R2+UR44+0x300] ;  /* 0x0003002c024c0984 */ /* 0x0004e80008000c00 */
[----:B------:R2:W4:Y:S01]  /*8310*/  @P0 LDS.128 R80, [R3+0x300] ;  /* 0x0003000003500984 */ /* 0x0005220000000c00 */
[C---:B------:R-:W-:Y:S01]  /*8320*/  ISETP.NE.AND P0, PT, R94.reuse, 0x2, PT ;  /* 0x000000025e00780c */ /* 0x040fe20003f05270 */
[----:B------:R-:W-:Y:S01]  /*8330*/  @!PT LDS RZ, [RZ] ;  /* 0x00000000fffff984 */ /* 0x000fe20000000800 */
[----:B------:R-:W-:Y:S01]  /*8340*/  @!PT LDS RZ, [RZ] ;  /* 0x00000000fffff984 */ /* 0x000fe20000000800 */
[----:B------:R-:W-:Y:S01]  /*8350*/  @!PT LDS RZ, [RZ] ;  /* 0x00000000fffff984 */ /* 0x000fe20000000800 */
[----:B------:R-:W-:Y:S01]  /*8360*/  @!PT LDS RZ, [RZ] ;  /* 0x00000000fffff984 */ /* 0x000fe20000000800 */
[----:B------:R5:W-:Y:S06]  /*8370*/  MEMBAR.ALL.CTA ;  /* 0x0000000000007992 */ /* 0x000bec0000008000 */
[----:B-----5:R-:W5:Y:S01]  /*8380*/  FENCE.VIEW.ASYNC.S ;  /* 0x00000000000073c6 */ /* 0x020f620000000000 */
[----:B------:R-:W-:Y:S01]  /*8390*/  SEL R94, R94, RZ, P0 ;  /* 0x000000ff5e5e7207 */ /* 0x000fe20000000000 */
[----:B-----5:R5:W-:Y:S02]  /*83a0*/  SYNCS.ARRIVE.TRANS64.RED.A1T0 RZ, [R0+URZ], RZ ;  /* 0x000000ff00ff79a7 */ /* 0x020be400081004ff */
[----:B-----5:R-:W-:Y:S04]  /*83b0*/  SEL R0, RZ, 0x1, P0 ;  /* 0x00000001ff007807 */ /* 0x020fe80000000000 */
[----:B--23--:R-:W-:Y:S02]  /*83c0*/  LOP3.LUT R93, R93, R0, RZ, 0x3c, !PT ;  /* 0x000000005d5d7212 */ /* 0x00cfe400078e3cff */
.L_x_132:
[----:B------:R-:W-:Y:S05]  /*83d0*/  BSYNC B1 ;  /* 0x0000000000017941 */ /* 0x000fea0003800000 */
.L_x_131:
[----:B------:R-:W-:Y:S05]  /*83e0*/  VIADD R0, R39, 0x20 ;  /* 0x0000002027007836 */ /* 0x000fea0000000000 */
[----:B------:R-:W-:Y:S04]  /*83f0*/  SHF.R.U32.HI R0, RZ, 0x15, R0 ;  /* 0x00000015ff007819 */ /* 0x000fe80000011600 */
[----:B------:R-:W-:Y:S11]  /*8400*/  LOP3.LUT P0, RZ, R0, 0x3, R87, 0x48, !PT ;  /* 0x0000000300ff7812 */ /* 0x000ff60007804857 */
[----:B------:R-:W-:Y:S02]  /*8410*/  @!UPT UIADD3 URZ, UPT, UPT, URZ, URZ, URZ ;  /* 0x000000fffffff290 */ /* 0x000fe4000fffe0ff */
[----:B------:R-:W-:Y:S05]  /*8420*/  @!P0 BRA `(.L_x_136) ;  /* 0x0000000000408947 */ /* 0x000fea0003800000 */
[----:B------:R-:W2:Y:S01]  /*8430*/  LDCU.64 UR8, c[0x4][0x70] ;  /* 0x01000e00ff0877ac */ /* 0x000ea20008000a00 */
[----:B------:R-:W-:Y:S01]  /*8440*/  MOV R3, 0x0 ;  /* 0x0000000000037802 */ /* 0x000fe20000000f00 */
[----:B------:R-:W-:Y:S02]  /*8450*/  HFMA2 R12, -RZ, RZ, 0, 5.9604644775390625e-08 ;  /* 0x00000001ff0c7431 */ /* 0x000fe400000001ff */
[----:B------:R-:W-:Y:S02]  /*8460*/  IMAD.MOV.U32 R8, RZ, RZ, 0x192 ;  /* 0x00000192ff087424 */ /* 0x000fe400078e00ff */
[----:B------:R-:W-:Y:S01]  /*8470*/  IMAD.MOV.U32 R13, RZ, RZ, RZ ;  /* 0x000000ffff0d7224 */ /* 0x000fe200078e00ff */
[----:B------:R-:W3:Y:S01]  /*8480*/  LDCU.64 UR6, c[0x4][0x78] ;  /* 0x01000f00ff0677ac */ /* 0x000ee20008000a00 */
[----:B------:R-:W1:Y:S01]  /*8490*/  LDC.64 R2, c[0x4][R3] ;  /* 0x0100000003027b82 */ /* 0x000e620000000a00 */
[----:B------:R-:W5:Y:S01]  /*84a0*/  LDCU.64 UR4, c[0x4][0x10] ;  /* 0x01000200ff0477ac */ /* 0x000f620008000a00 */
[----:B--2---:R-:W-:Y:S01]  /*84b0*/  MOV R5, UR9 ;  /* 0x0000000900057c02 */ /* 0x004fe20008000f00 */
[----:B------:R-:W-:Y:S01]  /*84c0*/  IMAD.U32 R4, RZ, RZ, UR8 ;  /* 0x00000008ff047e24 */ /* 0x000fe2000f8e00ff */
[----:B---3--:R-:W-:Y:S01]  /*84d0*/  MOV R7, UR7 ;  /* 0x0000000700077c02 */ /* 0x008fe20008000f00 */
[----:B------:R-:W-:Y:S01]  /*84e0*/  IMAD.U32 R6, RZ, RZ, UR6 ;  /* 0x00000006ff067e24 */ /* 0x000fe2000f8e00ff */
[----:B-----5:R-:W-:Y:S01]  /*84f0*/  MOV R11, UR5 ;  /* 0x00000005000b7c02 */ /* 0x020fe20008000f00 */
[----:B------:R-:W-:Y:S02]  /*8500*/  IMAD.U32 R10, RZ, RZ, UR4 ;  /* 0x00000004ff0a7e24 */ /* 0x000fe4000f8e00ff */
[----:B------:R-:W-:Y:S07]  /*8510*/  LEPC R20, `(.L_x_136) ;  /* 0x000000001014794e */ /* 0x000fee0000000000 */
[----:B-1--4-:R-:W-:Y:S05]  /*8520*/  CALL.ABS.NOINC R2 ;  /* 0x0000000002007343 */ /* 0x012fea0003c00000 */
.L_x_136:
[----:B------:R-:W-:Y:S01]  /*8530*/  ISETP.NE.AND P0, PT, R99, RZ, PT ;  /* 0x000000ff6300720c */ /* 0x000fe20003f05270 */
[----:B------:R-:W-:Y:S05]  /*8540*/  WARPSYNC.ALL ;  /* 0x0000000000007948 */ /* 0x000fea0003800000 */
[----:B------:R-:W-:Y:S01]  /*8550*/  R2UR UR4, R39 ;  /* 0x00000000270472ca */ /* 0x000fe200000e0000 */
[----:B------:R-:W-:Y:S01]  /*8560*/  BSSY.RECONVERGENT B0, `(.L_x_137) ;  /* 0x00000a1000007945 */ /* 0x000fe20003800200 */
[-C--:B------:R-:W-:Y:S02]  /*8570*/  F2FP.F16.E4M3.UNPACK_B R42, R76.reuse ;  /* 0x0000004cff2a723e */ /* 0x080fe400020006ff */
[----:B------:R-:W-:Y:S02]  /*8580*/  F2FP.F16.E4M3.UNPACK_B R76, R76.H1 ;  /* 0x0000004cff4c723e */ /* 0x000fe400030006ff */
[-C--:B------:R-:W-:Y:S01]  /*8590*/  F2FP.F16.E4M3.UNPACK_B R46, R77.reuse ;  /* 0x0000004dff2e723e */ /* 0x080fe200020006ff */
[--C-:B------:R-:W-:Y:S01]  /*85a0*/  HADD2.F32 R40, -RZ, R42.reuse.H0_H0 ;  /* 0x2000002aff287230 */ /* 0x100fe20000004100 */
[----:B------:R-:W-:Y:S01]  /*85b0*/  F2FP.F16.E4M3.UNPACK_B R77, R77.H1 ;  /* 0x0000004dff4d723e */ /* 0x000fe200030006ff */
[----:B------:R-:W-:Y:S01]  /*85c0*/  HADD2.F32 R42, -RZ, R42.H1_H1 ;  /* 0x3000002aff2a7230 */ /* 0x000fe20000004100 */
[-C--:B------:R-:W-:Y:S01]  /*85d0*/  F2FP.F16.E4M3.UNPACK_B R50, R78.reuse ;  /* 0x0000004eff32723e */ /* 0x080fe200020006ff */
[----:B------:R-:W-:Y:S01]  /*85e0*/  HADD2.F32 R43, -RZ, R76.H0_H0 ;  /* 0x2000004cff2b7230 */ /* 0x000fe20000004100 */
[----:B------:R-:W-:Y:S01]  /*85f0*/  F2FP.F16.E4M3.UNPACK_B R78, R78.H1 ;  /* 0x0000004eff4e723e */ /* 0x000fe200030006ff */
[----:B------:R-:W2:Y:S01]  /*8600*/  LDTM.x32 R4, tmem[UR4+0x20] ;  /* 0x00002004000479ee */ /* 0x000ea200082c0000 */
[----:B------:R-:W-:Y:S01]  /*8610*/  NOP ;  /* 0x0000000000007918 */ /* 0x000fe20000000000 */
[----:B------:R-:W-:Y:S01]  /*8620*/  IADD3 R104, PT, PT, R104, 0x1f0, RZ ;  /* 0x000001f068687810 */ /* 0x000fe20007ffe0ff */
[--C-:B------:R-:W-:Y:S01]  /*8630*/  HADD2.F32 R45, -RZ, R46.reuse.H0_H0 ;  /* 0x2000002eff2d7230 */ /* 0x100fe20000004100 */
[----:B------:R-:W-:Y:S01]  /*8640*/  F2FP.F16.E4M3.UNPACK_B R54, R79 ;  /* 0x0000004fff36723e */ /* 0x000fe200020006ff */
[----:B------:R-:W-:Y:S01]  /*8650*/  HADD2.F32 R46, -RZ, R46.H1_H1 ;  /* 0x3000002eff2e7230 */ /* 0x000fe20000004100 */
[----:B------:R-:W-:Y:S01]  /*8660*/  LOP3.LUT R104, R104, 0xfefffff8, RZ, 0xc0, !PT ;  /* 0xfefffff868687812 */ /* 0x000fe200078ec0ff */
[--C-:B------:R-:W-:Y:S01]  /*8670*/  HADD2.F32 R49, -RZ, R50.reuse.H0_H0 ;  /* 0x20000032ff317230 */ /* 0x100fe20000004100 */
[----:B----4-:R-:W-:Y:S01]  /*8680*/  F2FP.F16.E4M3.UNPACK_B R58, R80 ;  /* 0x00000050ff3a723e */ /* 0x010fe200020006ff */
[----:B------:R-:W-:Y:S01]  /*8690*/  HADD2.F32 R50, -RZ, R50.H1_H1 ;  /* 0x30000032ff327230 */ /* 0x000fe20000004100 */
[----:B--2---:R2:W-:Y:S01]  /*86a0*/  SYNCS.ARRIVE.TRANS64.RED.A1T0 RZ, [R104+URZ], RZ ;  /* 0x000000ff68ff79a7 */ /* 0x0045e200081004ff */
[--C-:B------:R-:W-:Y:S01]  /*86b0*/  HADD2.F32 R53, -RZ, R54.reuse.H0_H0 ;  /* 0x20000036ff357230 */ /* 0x100fe20000004100 */
[----:B------:R-:W-:Y:S01]  /*86c0*/  F2FP.F16.E4M3.UNPACK_B R62, R81 ;  /* 0x00000051ff3e723e */ /* 0x000fe200020006ff */
[----:B------:R-:W-:Y:S01]  /*86d0*/  HADD2.F32 R54, -RZ, R54.H1_H1 ;  /* 0x30000036ff367230 */ /* 0x000fe20000004100 */
[----:B------:R-:W-:Y:S01]  /*86e0*/  F2FP.F16.E4M3.UNPACK_B R66, R82 ;  /* 0x00000052ff42723e */ /* 0x000fe200020006ff */
[--C-:B------:R-:W-:Y:S01]  /*86f0*/  HADD2.F32 R57, -RZ, R58.reuse.H0_H0 ;  /* 0x2000003aff397230 */ /* 0x100fe20000004100 */
[----:B------:R-:W-:Y:S01]  /*8700*/  F2FP.F16.E4M3.UNPACK_B R70, R83 ;  /* 0x00000053ff46723e */ /* 0x000fe200020006ff */
[----:B------:R-:W-:Y:S01]  /*8710*/  HADD2.F32 R58, -RZ, R58.H1_H1 ;  /* 0x3000003aff3a7230 */ /* 0x000fe20000004100 */
[----:B------:R-:W-:Y:S01]  /*8720*/  F2FP.F16.E4M3.UNPACK_B R79, R79.H1 ;  /* 0x0000004fff4f723e */ /* 0x000fe200030006ff */
[--C-:B------:R-:W-:Y:S01]  /*8730*/  HADD2.F32 R61, -RZ, R62.reuse.H0_H0 ;  /* 0x2000003eff3d7230 */ /* 0x100fe20000004100 */
[----:B------:R-:W-:Y:S01]  /*8740*/  F2FP.F16.E4M3.UNPACK_B R80, R80.H1 ;  /* 0x00000050ff50723e */ /* 0x000fe200030006ff */
[----:B------:R-:W-:Y:S01]  /*8750*/  HADD2.F32 R63, -RZ, R62.H1_H1 ;  /* 0x3000003eff3f7230 */ /* 0x000fe20000004100 */
[----:B------:R-:W-:Y:S01]  /*8760*/  F2FP.F16.E4M3.UNPACK_B R81, R81.H1 ;  /* 0x00000051ff51723e */ /* 0x000fe200030006ff */
[--C-:B------:R-:W-:Y:S02]  /*8770*/  HADD2.F32 R65, -RZ, R66.reuse.H0_H0 ;  /* 0x20000042ff417230 */ /* 0x100fe40000004100 */
[C---:B------:R-:W-:Y:S01]  /*8780*/  FMUL R4, R38.reuse, R4 ;  /* 0x0000000426047220 */ /* 0x040fe20000400000 */
[C---:B------:R-:W-:Y:S01]  /*8790*/  FMUL R5, R38.reuse, R5 ;  /* 0x0000000526057220 */ /* 0x040fe20000400000 */
[C---:B------:R-:W-:Y:S01]  /*87a0*/  FMUL R8, R38.reuse, R8 ;  /* 0x0000000826087220 */ /* 0x040fe20000400000 */
[C---:B------:R-:W-:Y:S01]  /*87b0*/  FMUL R9, R38.reuse, R9 ;  /* 0x0000000926097220 */ /* 0x040fe20000400000 */
[C---:B------:R-:W-:Y:S01]  /*87c0*/  FFMA R4, R41.reuse, R40, R4 ;  /* 0x0000002829047223 */ /* 0x040fe20000000004 */
[C---:B------:R-:W-:Y:S01]  /*87d0*/  FFMA R5, R41.reuse, R42, R5 ;  /* 0x0000002a29057223 */ /* 0x040fe20000000005 */
        /* <DEDUP_REMOVED lines=8> */
[----:B------:R-:W-:Y:S02]  /*8860*/  HADD2.F32 R66, -RZ, R66.H1_H1 ;  /* 0x30000042ff427230 */ /* 0x000fe40000004100 */
[C---:B------:R-:W-:Y:S01]  /*8870*/  FMUL R24, R38.reuse, R28 ;  /* 0x0000001c26187220 */ /* 0x040fe20000400000 */
[C---:B------:R-:W-:Y:S01]  /*8880*/  FMUL R25, R38.reuse, R29 ;  /* 0x0000001d26197220 */ /* 0x040fe20000400000 */
[--C-:B------:R-:W-:Y:S02]  /*8890*/  HADD2.F32 R69, -RZ, R70.reuse.H0_H0 ;  /* 0x20000046ff457230 */ /* 0x100fe40000004100 */
[C---:B------:R-:W-:Y:S01]  /*88a0*/  FMUL R28, R38.reuse, R32 ;  /* 0x00000020261c7220 */ /* 0x040fe20000400000 */
[----:B------:R-:W-:Y:S02]  /*88b0*/  HADD2.F32 R70, -RZ, R70.H1_H1 ;  /* 0x30000046ff467230 */ /* 0x000fe40000004100 */
[C---:B------:R-:W-:Y:S01]  /*88c0*/  FMUL R29, R38.reuse, R33 ;  /* 0x00000021261d7220 */ /* 0x040fe20000400000 */
[----:B------:R-:W-:Y:S02]  /*88d0*/  HADD2.F32 R44, -RZ, R76.H1_H1 ;  /* 0x3000004cff2c7230 */ /* 0x000fe40000004100 */
[C---:B------:R-:W-:Y:S01]  /*88e0*/  FMUL R6, R38.reuse, R6 ;  /* 0x0000000626067220 */ /* 0x040fe20000400000 */
[C---:B------:R-:W-:Y:S01]  /*88f0*/  FMUL R7, R38.reuse, R7 ;  /* 0x0000000726077220 */ /* 0x040fe20000400000 */
[--C-:B------:R-:W-:Y:S02]  /*8900*/  HADD2.F32 R47, -RZ, R77.reuse.H0_H0 ;  /* 0x2000004dff2f7230 */ /* 0x100fe40000004100 */
[C---:B------:R-:W-:Y:S01]  /*8910*/  FMUL R10, R38.reuse, R10 ;  /* 0x0000000a260a7220 */ /* 0x040fe20000400000 */
[C---:B------:R-:W-:Y:S01]  /*8920*/  FFMA R6, R41.reuse, R43, R6 ;  /* 0x0000002b29067223 */ /* 0x040fe20000000006 */
[----:B------:R-:W-:Y:S02]  /*8930*/  HADD2.F32 R48, -RZ, R77.H1_H1 ;  /* 0x3000004dff307230 */ /* 0x000fe40000004100 */
[C---:B------:R-:W-:Y:S01]  /*8940*/  FFMA R7, R41.reuse, R44, R7 ;  /* 0x0000002c29077223 */ /* 0x040fe20000000007 */
[C---:B------:R-:W-:Y:S01]  /*8950*/  FFMA R8, R41.reuse, R45, R8 ;  /* 0x0000002d29087223 */ /* 0x040fe20000000008 */
[C---:B------:R-:W-:Y:S01]  /*8960*/  FFMA R9, R41.reuse, R46, R9 ;  /* 0x0000002e29097223 */ /* 0x040fe20000000009 */
[----:B------:R-:W-:Y:S01]  /*8970*/  FFMA R10, R41, R47, R10 ;  /* 0x0000002f290a7223 */ /* 0x000fe2000000000a */
[C---:B------:R-:W-:Y:S01]  /*8980*/  FMUL R11, R38.reuse, R11 ;  /* 0x0000000b260b7220 */ /* 0x040fe20000400000 */
[----:B------:R-:W-:Y:S01]  /*8990*/  F2FP.F16.E4M3.UNPACK_B R82, R82.H1 ;  /* 0x00000052ff52723e */ /* 0x000fe200030006ff */
[--C-:B------:R-:W-:Y:S01]  /*89a0*/  HADD2.F32 R51, -RZ, R78.reuse.H0_H0 ;  /* 0x2000004eff337230 */ /* 0x100fe20000004100 */
[----:B-1----:R-:W-:Y:S01]  /*89b0*/  F2FP.SATFINITE.E4M3.F32.PACK_AB_MERGE_C R108, R7, R6, RZ ;  /* 0x00000006076c723e */ /* 0x002fe200048070ff */
[C---:B------:R-:W-:Y:S01]  /*89c0*/  FFMA R11, R41.reuse, R48, R11 ;  /* 0x00000030290b7223 */ /* 0x040fe2000000000b */
[C---:B------:R-:W-:Y:S01]  /*89d0*/  FFMA R12, R41.reuse, R49, R12 ;  /* 0x00000031290c7223 */ /* 0x040fe2000000000c */
[----:B------:R-:W-:Y:S01]  /*89e0*/  FFMA R13, R41, R50, R13 ;  /* 0x00000032290d7223 */ /* 0x000fe2000000000d */
[----:B------:R-:W-:Y:S01]  /*89f0*/  F2FP.SATFINITE.E4M3.F32.PACK_AB_MERGE_C R108, R5, R4, R108 ;  /* 0x00000004056c723e */ /* 0x000fe2000480706c */
[----:B------:R-:W-:Y:S01]  /*8a00*/  HADD2.F32 R52, -RZ, R78.H1_H1 ;  /* 0x3000004eff347230 */ /* 0x000fe20000004100 */
[----:B------:R-:W-:Y:S01]  /*8a10*/  F2FP.SATFINITE.E4M3.F32.PACK_AB_MERGE_C R109, R11, R10, RZ ;  /* 0x0000000a0b6d723e */ /* 0x000fe200048070ff */
[C---:B------:R-:W-:Y:S01]  /*8a20*/  FMUL R14, R38.reuse, R14 ;  /* 0x0000000e260e7220 */ /* 0x040fe20000400000 */
[C---:B------:R-:W-:Y:S01]  /*8a30*/  FMUL R15, R38.reuse, R15 ;  /* 0x0000000f260f7220 */ /* 0x040fe20000400000 */
[--C-:B------:R-:W-:Y:S01]  /*8a40*/  HADD2.F32 R55, -RZ, R79.reuse.H0_H0 ;  /* 0x2000004fff377230 */ /* 0x100fe20000004100 */
[----:B------:R-:W-:Y:S01]  /*8a50*/  F2FP.SATFINITE.E4M3.F32.PACK_AB_MERGE_C R109, R9, R8, R109 ;  /* 0x00000008096d723e */ /* 0x000fe2000480706d */
[C---:B------:R-:W-:Y:S01]  /*8a60*/  FFMA R14, R41.reuse, R51, R14 ;  /* 0x00000033290e7223 */ /* 0x040fe2000000000e */
[C---:B------:R-:W-:Y:S01]  /*8a70*/  FFMA R15, R41.reuse, R52, R15 ;  /* 0x00000034290f7223 */ /* 0x040fe2000000000f */
[C---:B------:R-:W-:Y:S01]  /*8a80*/  FFMA R16, R41.reuse, R53, R16 ;  /* 0x0000003529107223 */ /* 0x040fe20000000010 */
[C---:B------:R-:W-:Y:S01]  /*8a90*/  FFMA R17, R41.reuse, R54, R17 ;  /* 0x0000003629117223 */ /* 0x040fe20000000011 */
        /* <DEDUP_REMOVED lines=18> */
[----:B------:R-:W-:Y:S01]  /*8bc0*/  F2FP.F16.E4M3.UNPACK_B R83, R83.H1 ;  /* 0x00000053ff53723e */ /* 0x000fe200030006ff */
        /* <DEDUP_REMOVED lines=16> */
[----:B------:R-:W-:Y:S01]  /*8cd0*/  FFMA R28, R41, R69, R28 ;  /* 0x00000045291c7223 */ /* 0x000fe2000000001c */
[----:B------:R-:W-:Y:S01]  /*8ce0*/  F2FP.SATFINITE.E4M3.F32.PACK_AB_MERGE_C R111, R19, R18, RZ ;  /* 0x00000012136f723e */ /* 0x000fe200048070ff */
        /* <DEDUP_REMOVED lines=14> */
[----:B--2---:R-:W-:Y:S03]  /*8dd0*/  IADD3 R104, PT, PT, R36, 0x1, RZ ;  /* 0x0000000124687810 */ /* 0x004fe60007ffe0ff */
        /* <DEDUP_REMOVED lines=14> */
[----:B------:R-:W-:Y:S02]  /*8ec0*/  UIADD3 UR9, UPT, UPT, UR45, 0x20, URZ ;  /* 0x000000202d097890 */ /* 0x000fe4000fffe0ff */
[----:B------:R-:W-:Y:S02]  /*8ed0*/  UIADD3 UR6, UPT, UPT, UR44, 0x3b00, URZ ;  /* 0x00003b002c067890 */ /* 0x000fe4000fffe0ff */
[----:B------:R-:W-:Y:S02]  /*8ee0*/  UIADD3 UR7, UPT, UPT, UR45, 0x60, URZ ;  /* 0x000000602d077890 */ /* 0x000fe4000fffe0ff */
        /* <DEDUP_REMOVED lines=8> */
.L_x_138:
[----:B------:R-:W-:Y:S05]  /*8f70*/  BSYNC.RECONVERGENT B0 ;  /* 0x0000000000007941 */ /* 0x000fea0003800200 */
.L_x_137:
[----:B------:R-:W-:Y:S01]  /*8f80*/  R2UR UR5, R90 ;  /* 0x000000005a0572ca */ /* 0x000fe200000e0000 */
[----:B------:R-:W-:Y:S01]  /*8f90*/  BAR.SYNC.DEFER_BLOCKING 0x1, 0x80 ;  /* 0x0042000000007b1d */ /* 0x000fe20000010000 */
[----:B------:R-:W-:Y:S01]  /*8fa0*/  R2UR UR4, R91 ;  /* 0x000000005b0472ca */ /* 0x000fe200000e0000 */
[----:B------:R-:W-:Y:S01]  /*8fb0*/  UISETP.NE.AND UP0, UPT, UR48, URZ, UPT ;  /* 0x000000ff3000728c */ /* 0x000fe2000bf05270 */
[C---:B------:R-:W-:Y:S02]  /*8fc0*/  ISETP.NE.AND P0, PT, R104.reuse, 0x2, PT ;  /* 0x000000026800780c */ /* 0x040fe40003f05270 */
[----:B------:R-:W-:Y:S02]  /*8fd0*/  LOP3.LUT R95, R95, 0x1, RZ, 0x3c, !PT ;  /* 0x000000015f5f7812 */ /* 0x000fe400078e3cff */
[----:B------:R-:W-:Y:S02]  /*8fe0*/  SEL R3, RZ, 0x1, P0 ;  /* 0x00000001ff037807 */ /* 0x000fe40000000000 */
[----:B------:R-:W-:Y:S02]  /*8ff0*/  SEL R36, R104, RZ, P0 ;  /* 0x000000ff68247207 */ /* 0x000fe40000000000 */
[----:B------:R-:W-:Y:S01]  /*9000*/  LOP3.LUT R96, R96, R3, RZ, 0x3c, !PT ;  /* 0x0000000360607212 */ /* 0x000fe200078e3cff */
[----:B------:R-:W-:Y:S02]  /*9010*/  UIADD3 UR20, UPT, UPT, UR36, UR5, URZ ;  /* 0x0000000524147290 */ /* 0x000fe4000fffe0ff */
[----:B------:R-:W-:Y:S01]  /*9020*/  UIADD3 UR46, UPT, UPT, UR37, UR4, URZ ;  /* 0x00000004252e7290 */ /* 0x000fe2000fffe0ff */
[----:B------:R-:W-:Y:S01]  /*9030*/  UMOV UR47, UR57 ;  /* 0x00000039002f7c82 */ /* 0x000fe20008000000 */
[----:B------:R-:W-:Y:S10]  /*9040*/  BRA.U UP0, `(.L_x_139) ;  /* 0xffffffd5001c7547 */ /* 0x000ff4000b83ffff */
[----:B------:R-:W-:Y:S05]  /*9050*/  EXIT ;  /* 0x000000000000794d */ /* 0x000fea0003800000 */
.L_x_25:
[----:B------:R-:W-:Y:S07]  /*9060*/  MOV R0, UR17 ;  /* 0x0000001100007c02 */ /* 0x000fee0008000f00 */
.L_x_140:
[----:B-1----:R1:W2:Y:S02]  /*9070*/  SYNCS.PHASECHK.TRANS64.TRYWAIT P0, [R0+URZ+0xd0], R5 ;  /* 0x0000d005000075a7 */ /* 0x0022a400080011ff */
[----:B--2---:R-:W-:Y:S05]  /*9080*/  @!P0 NANOSLEEP.SYNCS 0x989680 ;  /* 0x009896800000895d */ /* 0x004fea0003900000 */
[----:B------:R-:W2:Y:S02]  /*9090*/  @!P0 SYNCS.PHASECHK.TRANS64 P0, [R0+URZ+0xd0], R5 ;  /* 0x0000d005000085a7 */ /* 0x000ea400080010ff */
[----:B--2---:R-:W-:Y:S05]  /*90a0*/  @!P0 BRA `(.L_x_140) ;  /* 0xfffffffc00f08947 */ /* 0x004fea000383ffff */
[----:B------:R-:W-:Y:S05]  /*90b0*/  BRA `(.L_x_24) ;  /* 0xffffff8c001c7947 */ /* 0x000fea000383ffff */
.L_x_32:
[----:B------:R-:W-:Y:S07]  /*90c0*/  MOV R0, UR17 ;  /* 0x0000001100007c02 */ /* 0x000fee0008000f00 */
.L_x_141:
[----:B-1----:R1:W2:Y:S02]  /*90d0*/  SYNCS.PHASECHK.TRANS64.TRYWAIT P0, [R0+URZ+0xd0], R5 ;  /* 0x0000d005000075a7 */ /* 0x0022a400080011ff */
[----:B--2---:R-:W-:Y:S05]  /*90e0*/  @!P0 NANOSLEEP.SYNCS 0x989680 ;  /* 0x009896800000895d */ /* 0x004fea0003900000 */
[----:B------:R-:W2:Y:S02]  /*90f0*/  @!P0 SYNCS.PHASECHK.TRANS64 P0, [R0+URZ+0xd0], R5 ;  /* 0x0000d005000085a7 */ /* 0x000ea400080010ff */
[----:B--2---:R-:W-:Y:S05]  /*9100*/  @!P0 BRA `(.L_x_141) ;  /* 0xfffffffc00f08947 */ /* 0x004fea000383ffff */
[----:B------:R-:W-:Y:S05]  /*9110*/  BRA `(.L_x_31) ;  /* 0xffffff9000747947 */ /* 0x000fea000383ffff */
.L_x_37:
[----:B------:R-:W-:-:S07]  /*9120*/  MOV R0, UR31 ;  /* 0x0000001f00007c02 */ /* 0x000fce0008000f00 */
.L_x_142:
[----:B-1----:R1:W2:Y:S02]  /*9130*/  SYNCS.PHASECHK.TRANS64.TRYWAIT P0, [R0+URZ+0x1d0], R3 ;  /* 0x0001d003000075a7 */ /* 0x0022a400080011ff */
[----:B--2---:R-:W-:Y:S05]  /*9140*/  @!P0 NANOSLEEP.SYNCS 0x989680 ;  /* 0x009896800000895d */ /* 0x004fea0003900000 */
[----:B------:R-:W2:Y:S02]  /*9150*/  @!P0 SYNCS.PHASECHK.TRANS64 P0, [R0+URZ+0x1d0], R3 ;  /* 0x0001d003000085a7 */ /* 0x000ea400080010ff */
[----:B--2---:R-:W-:Y:S05]  /*9160*/  @!P0 BRA `(.L_x_142) ;  /* 0xfffffffc00f08947 */ /* 0x004fea000383ffff */
[----:B------:R-:W-:Y:S05]  /*9170*/  BRA `(.L_x_143) ;  /* 0xffffff94003c7947 */ /* 0x000fea000383ffff */
.L_x_41:
[----:B------:R-:W-:-:S07]  /*9180*/  MOV R0, UR4 ;  /* 0x0000000400007c02 */ /* 0x000fce0008000f00 */
.L_x_144:
[----:B-1----:R1:W2:Y:S02]  /*9190*/  SYNCS.PHASECHK.TRANS64.TRYWAIT P0, [R0+URZ], R3 ;  /* 0x00000003000075a7 */ /* 0x0022a400080011ff */
[----:B--2---:R-:W-:Y:S05]  /*91a0*/  @!P0 NANOSLEEP.SYNCS 0x989680 ;  /* 0x009896800000895d */ /* 0x004fea0003900000 */
[----:B------:R-:W2:Y:S02]  /*91b0*/  @!P0 SYNCS.PHASECHK.TRANS64 P0, [R0+URZ], R3 ;  /* 0x00000003000085a7 */ /* 0x000ea400080010ff */
[----:B--2---:R-:W-:Y:S05]  /*91c0*/  @!P0 BRA `(.L_x_144) ;  /* 0xfffffffc00f08947 */ /* 0x004fea000383ffff */
[----:B------:R-:W-:Y:S05]  /*91d0*/  BRA `(.L_x_145) ;  /* 0xffffff9800d47947 */ /* 0x000fea000383ffff */
.L_x_42:
[----:B------:R-:W-:-:S07]  /*91e0*/  MOV R0, UR5 ;  /* 0x0000000500007c02 */ /* 0x000fce0008000f00 */
.L_x_146:
[----:B-1----:R1:W2:Y:S02]  /*91f0*/  SYNCS.PHASECHK.TRANS64.TRYWAIT P0, [R0+URZ], R3 ;  /* 0x00000003000075a7 */ /* 0x0022a400080011ff */
[----:B--2---:R-:W-:Y:S05]  /*9200*/  @!P0 NANOSLEEP.SYNCS 0x989680 ;  /* 0x009896800000895d */ /* 0x004fea0003900000 */
[----:B------:R-:W2:Y:S02]  /*9210*/  @!P0 SYNCS.PHASECHK.TRANS64 P0, [R0+URZ], R3 ;  /* 0x00000003000085a7 */ /* 0x000ea400080010ff */
[----:B--2---:R-:W-:Y:S05]  /*9220*/  @!P0 BRA `(.L_x_146) ;  /* 0xfffffffc00f08947 */ /* 0x004fea000383ffff */
[----:B------:R-:W-:Y:S05]  /*9230*/  BRA `(.L_x_147) ;  /* 0xffffff9800e47947 */ /* 0x000fea000383ffff */
.L_x_43:
[----:B------:R-:W-:-:S07]  /*9240*/  MOV R0, UR5 ;  /* 0x0000000500007c02 */ /* 0x000fce0008000f00 */
.L_x_148:
[----:B-1----:R1:W2:Y:S02]  /*9250*/  SYNCS.PHASECHK.TRANS64.TRYWAIT P0, [R0+URZ], R3 ;  /* 0x00000003000075a7 */ /* 0x0022a400080011ff */
[----:B--2---:R-:W-:Y:S05]  /*9260*/  @!P0 NANOSLEEP.SYNCS 0x989680 ;  /* 0x009896800000895d */ /* 0x004fea0003900000 */
[----:B------:R-:W2:Y:S02]  /*9270*/  @!P0 SYNCS.PHASECHK.TRANS64 P0, [R0+URZ], R3 ;  /* 0x00000003000085a7 */ /* 0x000ea400080010ff */
[----:B--2---:R-:W-:Y:S05]  /*9280*/  @!P0 BRA `(.L_x_148) ;  /* 0xfffffffc00f08947 */ /* 0x004fea000383ffff */
[----:B------:R-:W-:Y:S05]  /*9290*/  BRA `(.L_x_149) ;  /* 0xffffff9800f47947 */ /* 0x000fea000383ffff */
.L_x_44:
[----:B------:R-:W-:-:S07]  /*92a0*/  MOV R0, UR5 ;  /* 0x0000000500007c02 */ /* 0x000fce0008000f00 */
.L_x_150:
[----:B-1----:R1:W2:Y:S02]  /*92b0*/  SYNCS.PHASECHK.TRANS64.TRYWAIT P0, [R0+URZ], R3 ;  /* 0x00000003000075a7 */ /* 0x0022a400080011ff */
[----:B--2---:R-:W-:Y:S05]  /*92c0*/  @!P0 NANOSLEEP.SYNCS 0x989680 ;  /* 0x009896800000895d */ /* 0x004fea0003900000 */
[----:B------:R-:W2:Y:S02]  /*92d0*/  @!P0 SYNCS.PHASECHK.TRANS64 P0, [R0+URZ], R3 ;  /* 0x00000003000085a7 */ /* 0x000ea400080010ff */
[----:B--2---:R-:W-:Y:S05]  /*92e0*/  @!P0 BRA `(.L_x_150) ;  /* 0xfffffffc00f08947 */ /* 0x004fea000383ffff */
[----:B------:R-:W-:Y:S05]  /*92f0*/  BRA `(.L_x_151) ;  /* 0xffffff9c00047947 */ /* 0x000fea000383ffff */
.L_x_45:
[----:B------:R-:W-:-:S07]  /*9300*/  MOV R0, UR5 ;  /* 0x0000000500007c02 */ /* 0x000fce0008000f00 */
.L_x_152:
[----:B-1----:R1:W2:Y:S02]  /*9310*/  SYNCS.PHASECHK.TRANS64.TRYWAIT P0, [R0+URZ], R3 ;  /* 0x00000003000075a7 */ /* 0x0022a400080011ff */
[----:B--2---:R-:W-:Y:S05]  /*9320*/  @!P0 NANOSLEEP.SYNCS 0x989680 ;  /* 0x009896800000895d */ /* 0x004fea0003900000 */
[----:B------:R-:W2:Y:S02]  /*9330*/  @!P0 SYNCS.PHASECHK.TRANS64 P0, [R0+URZ], R3 ;  /* 0x00000003000085a7 */ /* 0x000ea400080010ff */
[----:B--2---:R-:W-:Y:S05]  /*9340*/  @!P0 BRA `(.L_x_152) ;  /* 0xfffffffc00f08947 */ /* 0x004fea000383ffff */
[----:B------:R-:W-:Y:S05]  /*9350*/  BRA `(.L_x_153) ;  /* 0xffffff9c00147947 */ /* 0x000fea000383ffff */
.L_x_46:
[----:B------:R-:W-:-:S07]  /*9360*/  MOV R0, UR5 ;  /* 0x0000000500007c02 */ /* 0x000fce0008000f00 */
.L_x_154:
[----:B-1----:R1:W2:Y:S02]  /*9370*/  SYNCS.PHASECHK.TRANS64.TRYWAIT P0, [R0+URZ], R3 ;  /* 0x00000003000075a7 */ /* 0x0022a400080011ff */
[----:B--2---:R-:W-:Y:S05]  /*9380*/  @!P0 NANOSLEEP.SYNCS 0x989680 ;  /* 0x009896800000895d */ /* 0x004fea0003900000 */
[----:B------:R-:W2:Y:S02]  /*9390*/  @!P0 SYNCS.PHASECHK.TRANS64 P0, [R0+URZ], R3 ;  /* 0x00000003000085a7 */ /* 0x000ea400080010ff */
[----:B--2---:R-:W-:Y:S05]  /*93a0*/  @!P0 BRA `(.L_x_154) ;  /* 0xfffffffc00f08947 */ /* 0x004fea000383ffff */
[----:B------:R-:W-:Y:S05]  /*93b0*/  BRA `(.L_x_155) ;  /* 0xffffff9c00247947 */ /* 0x000fea000383ffff */
.L_x_47:
[----:B------:R-:W-:-:S07]  /*93c0*/  MOV R0, UR5 ;  /* 0x0000000500007c02 */ /* 0x000fce0008000f00 */
.L_x_156:
[----:B-1----:R1:W2:Y:S02]  /*93d0*/  SYNCS.PHASECHK.TRANS64.TRYWAIT P0, [R0+URZ], R3 ;  /* 0x00000003000075a7 */ /* 0x0022a400080011ff */
[----:B--2---:R-:W-:Y:S05]  /*93e0*/  @!P0 NANOSLEEP.SYNCS 0x989680 ;  /* 0x009896800000895d */ /* 0x004fea0003900000 */
[----:B------:R-:W2:Y:S02]  /*93f0*/  @!P0 SYNCS.PHASECHK.TRANS64 P0, [R0+URZ], R3 ;  /* 0x00000003000085a7 */ /* 0x000ea400080010ff */
[----:B--2---:R-:W-:Y:S05]  /*9400*/  @!P0 BRA `(.L_x_156) ;  /* 0xfffffffc00f08947 */ /* 0x004fea000383ffff */
[----:B------:R-:W-:Y:S05]  /*9410*/  BRA `(.L_x_157) ;  /* 0xffffff9c00347947 */ /* 0x000fea000383ffff */
.L_x_48:
[----:B------:R-:W-:-:S07]  /*9420*/  MOV R0, UR5 ;  /* 0x0000000500007c02 */ /* 0x000fce0008000f00 */
.L_x_158:
[----:B-1----:R1:W2:Y:S02]  /*9430*/  SYNCS.PHASECHK.TRANS64.TRYWAIT P0, [R0+URZ], R3 ;  /* 0x00000003000075a7 */ /* 0x0022a400080011ff */
[----:B--2---:R-:W-:Y:S05]  /*9440*/  @!P0 NANOSLEEP.SYNCS 0x989680 ;  /* 0x009896800000895d */ /* 0x004fea0003900000 */
[----:B------:R-:W2:Y:S02]  /*9450*/  @!P0 SYNCS.PHASECHK.TRANS64 P0, [R0+URZ], R3 ;  /* 0x00000003000085a7 */ /* 0x000ea400080010ff */
[----:B--2---:R-:W-:Y:S05]  /*9460*/  @!P0 BRA `(.L_x_158) ;  /* 0xfffffffc00f08947 */ /* 0x004fea000383ffff */
[----:B------:R-:W-:Y:S05]  /*9470*/  BRA `(.L_x_159) ;  /* 0xffffff9c00447947 */ /* 0x000fea000383ffff */
.L_x_49:
[----:B------:R-:W-:-:S07]  /*9480*/  MOV R0, UR5 ;  /* 0x0000000500007c02 */ /* 0x000fce0008000f00 */
.L_x_160:
[----:B-1----:R1:W2:Y:S02]  /*9490*/  SYNCS.PHASECHK.TRANS64.TRYWAIT P0, [R0+URZ], R3 ;  /* 0x00000003000075a7 */ /* 0x0022a400080011ff */
[----:B--2---:R-:W-:Y:S05]  /*94a0*/  @!P0 NANOSLEEP.SYNCS 0x989680 ;  /* 0x009896800000895d */ /* 0x004fea0003900000 */
[----:B------:R-:W2:Y:S02]  /*94b0*/  @!P0 SYNCS.PHASECHK.TRANS64 P0, [R0+URZ], R3 ;  /* 0x00000003000085a7 */ /* 0x000ea400080010ff */
[----:B--2---:R-:W-:Y:S05]  /*94c0*/  @!P0 BRA `(.L_x_160) ;  /* 0xfffffffc00f08947 */ /* 0x004fea000383ffff */
[----:B------:R-:W-:Y:S05]  /*94d0*/  BRA `(.L_x_161) ;  /* 0xffffff9c00547947 */ /* 0x000fea000383ffff */
.L_x_50:
[----:B------:R-:W-:-:S07]  /*94e0*/  MOV R0, UR5 ;  /* 0x0000000500007c02 */ /* 0x000fce0008000f00 */
.L_x_162:
[----:B-1----:R1:W2:Y:S02]  /*94f0*/  SYNCS.PHASECHK.TRANS64.TRYWAIT P0, [R0+URZ], R3 ;  /* 0x00000003000075a7 */ /* 0x0022a400080011ff */
[----:B--2---:R-:W-:Y:S05]  /*9500*/  @!P0 NANOSLEEP.SYNCS 0x989680 ;  /* 0x009896800000895d */ /* 0x004fea0003900000 */
[----:B------:R-:W2:Y:S02]  /*9510*/  @!P0 SYNCS.PHASECHK.TRANS64 P0, [R0+URZ], R3 ;  /* 0x00000003000085a7 */ /* 0x000ea400080010ff */
[----:B--2---:R-:W-:Y:S05]  /*9520*/  @!P0 BRA `(.L_x_162) ;  /* 0xfffffffc00f08947 */ /* 0x004fea000383ffff */
[----:B------:R-:W-:Y:S05]  /*9530*/  BRA `(.L_x_163) ;  /* 0xffffff9c00647947 */ /* 0x000fea000383ffff */
.L_x_51:
[----:B------:R-:W-:-:S07]  /*9540*/  MOV R0, UR5 ;  /* 0x0000000500007c02 */ /* 0x000fce0008000f00 */
.L_x_164:
[----:B-1----:R1:W2:Y:S02]  /*9550*/  SYNCS.PHASECHK.TRANS64.TRYWAIT P0, [R0+URZ], R3 ;  /* 0x00000003000075a7 */ /* 0x0022a400080011ff */
[----:B--2---:R-:W-:Y:S05]  /*9560*/  @!P0 NANOSLEEP.SYNCS 0x989680 ;  /* 0x009896800000895d */ /* 0x004fea0003900000 */
[----:B------:R-:W2:Y:S02]  /*9570*/  @!P0 SYNCS.PHASECHK.TRANS64 P0, [R0+URZ], R3 ;  /* 0x00000003000085a7 */ /* 0x000ea400080010ff */
[----:B--2---:R-:W-:Y:S05]  /*9580*/  @!P0 BRA `(.L_x_164) ;  /* 0xfffffffc00f08947 */ /* 0x004fea000383ffff */
[----:B------:R-:W-:Y:S05]  /*9590*/  BRA `(.L_x_165) ;  /* 0xffffff9c00747947 */ /* 0x000fea000383ffff */
.L_x_52:
[----:B------:R-:W-:-:S07]  /*95a0*/  MOV R0, UR5 ;  /* 0x0000000500007c02 */ /* 0x000fce0008000f00 */
.L_x_166:
[----:B-1----:R1:W2:Y:S02]  /*95b0*/  SYNCS.PHASECHK.TRANS64.TRYWAIT P0, [R0+URZ], R3 ;  /* 0x00000003000075a7 */ /* 0x0022a400080011ff */
[----:B--2---:R-:W-:Y:S05]  /*95c0*/  @!P0 NANOSLEEP.SYNCS 0x989680 ;  /* 0x009896800000895d */ /* 0x004fea0003900000 */
[----:B------:R-:W2:Y:S02]  /*95d0*/  @!P0 SYNCS.PHASECHK.TRANS64 P0, [R0+URZ], R3 ;  /* 0x00000003000085a7 */ /* 0x000ea400080010ff */
[----:B--2---:R-:W-:Y:S05]  /*95e0*/  @!P0 BRA `(.L_x_166) ;  /* 0xfffffffc00f08947 */ /* 0x004fea000383ffff */
[----:B------:R-:W-:Y:S05]  /*95f0*/  BRA `(.L_x_167) ;  /* 0xffffff9c00847947 */ /* 0x000fea000383ffff */
.L_x_53:
[----:B------:R-:W-:-:S07]  /*9600*/  MOV R0, UR5 ;  /* 0x0000000500007c02 */ /* 0x000fce0008000f00 */
.L_x_168:
[----:B-1----:R1:W2:Y:S02]  /*9610*/  SYNCS.PHASECHK.TRANS64.TRYWAIT P0, [R0+URZ], R3 ;  /* 0x00000003000075a7 */ /* 0x0022a400080011ff */
[----:B--2---:R-:W-:Y:S05]  /*9620*/  @!P0 NANOSLEEP.SYNCS 0x989680 ;  /* 0x009896800000895d */ /* 0x004fea0003900000 */
[----:B------:R-:W2:Y:S02]  /*9630*/  @!P0 SYNCS.PHASECHK.TRANS64 P0, [R0+URZ], R3 ;  /* 0x00000003000085a7 */ /* 0x000ea400080010ff */
[----:B--2---:R-:W-:Y:S05]  /*9640*/  @!P0 BRA `(.L_x_168) ;  /* 0xfffffffc00f08947 */ /* 0x004fea000383ffff */
[----:B------:R-:W-:Y:S05]  /*9650*/  BRA `(.L_x_169) ;  /* 0xffffff9c00947947 */ /* 0x000fea000383ffff */
.L_x_54:
[----:B------:R-:W-:-:S07]  /*9660*/  MOV R0, UR5 ;  /* 0x0000000500007c02 */ /* 0x000fce0008000f00 */
.L_x_170:
[----:B-1----:R1:W2:Y:S02]  /*9670*/  SYNCS.PHASECHK.TRANS64.TRYWAIT P0, [R0+URZ], R3 ;  /* 0x00000003000075a7 */ /* 0x0022a400080011ff */
[----:B--2---:R-:W-:Y:S05]  /*9680*/  @!P0 NANOSLEEP.SYNCS 0x989680 ;  /* 0x009896800000895d */ /* 0x004fea0003900000 */
[----:B------:R-:W2:Y:S02]  /*9690*/  @!P0 SYNCS.PHASECHK.TRANS64 P0, [R0+URZ], R3 ;  /* 0x00000003000085a7 */ /* 0x000ea400080010ff */
[----:B--2---:R-:W-:Y:S05]  /*96a0*/  @!P0 BRA `(.L_x_170) ;  /* 0xfffffffc00f08947 */ /* 0x004fea000383ffff */
[----:B------:R-:W-:Y:S05]  /*96b0*/  BRA `(.L_x_171) ;  /* 0xffffff9c00a47947 */ /* 0x000fea000383ffff */
.L_x_55:
[----:B------:R-:W-:-:S07]  /*96c0*/  MOV R0, UR5 ;  /* 0x0000000500007c02 */ /* 0x000fce0008000f00 */
.L_x_172:
[----:B-1----:R1:W2:Y:S02]  /*96d0*/  SYNCS.PHASECHK.TRANS64.TRYWAIT P0, [R0+URZ], R3 ;  /* 0x00000003000075a7 */ /* 0x0022a400080011ff */
[----:B--2---:R-:W-:Y:S05]  /*96e0*/  @!P0 NANOSLEEP.SYNCS 0x989680 ;  /* 0x009896800000895d */ /* 0x004fea0003900000 */
[----:B------:R-:W2:Y:S02]  /*96f0*/  @!P0 SYNCS.PHASECHK.TRANS64 P0, [R0+URZ], R3 ;  /* 0x00000003000085a7 */ /* 0x000ea400080010ff */
[----:B--2---:R-:W-:Y:S05]  /*9700*/  @!P0 BRA `(.L_x_172) ;  /* 0xfffffffc00f08947 */ /* 0x004fea000383ffff */
[----:B------:R-:W-:Y:S05]  /*9710*/  BRA `(.L_x_173) ;  /* 0xffffff9c00b47947 */ /* 0x000fea000383ffff */
.L_x_56:
[----:B------:R-:W-:-:S07]  /*9720*/  MOV R0, UR5 ;  /* 0x0000000500007c02 */ /* 0x000fce0008000f00 */
.L_x_174:
[----:B-1----:R1:W2:Y:S02]  /*9730*/  SYNCS.PHASECHK.TRANS64.TRYWAIT P0, [R0+URZ], R3 ;  /* 0x00000003000075a7 */ /* 0x0022a400080011ff */
[----:B--2---:R-:W-:Y:S05]  /*9740*/  @!P0 NANOSLEEP.SYNCS 0x989680 ;  /* 0x009896800000895d */ /* 0x004fea0003900000 */
[----:B------:R-:W2:Y:S02]  /*9750*/  @!P0 SYNCS.PHASECHK.TRANS64 P0, [R0+URZ], R3 ;  /* 0x00000003000085a7 */ /* 0x000ea400080010ff */
[----:B--2---:R-:W-:Y:S05]  /*9760*/  @!P0 BRA `(.L_x_174) ;  /* 0xfffffffc00f08947 */ /* 0x004fea000383ffff */
[----:B------:R-:W-:Y:S05]  /*9770*/  BRA `(.L_x_175) ;  /* 0xffffff9c00c47947 */ /* 0x000fea000383ffff */
.L_x_57:
[----:B------:R-:W-:-:S07]  /*9780*/  MOV R0, UR5 ;  /* 0x0000000500007c02 */ /* 0x000fce0008000f00 */
.L_x_176:
[----:B-1----:R1:W2:Y:S02]  /*9790*/  SYNCS.PHASECHK.TRANS64.TRYWAIT P0, [R0+URZ], R3 ;  /* 0x00000003000075a7 */ /* 0x0022a400080011ff */
[----:B--2---:R-:W-:Y:S05]  /*97a0*/  @!P0 NANOSLEEP.SYNCS 0x989680 ;  /* 0x009896800000895d */ /* 0x004fea0003900000 */
[----:B------:R-:W2:Y:S02]  /*97b0*/  @!P0 SYNCS.PHASECHK.TRANS64 P0, [R0+URZ], R3 ;  /* 0x00000003000085a7 */ /* 0x000ea400080010ff */
[----:B--2---:R-:W-:Y:S05]  /*97c0*/  @!P0 BRA `(.L_x_176) ;  /* 0xfffffffc00f08947 */ /* 0x004fea000383ffff */
[----:B------:R-:W-:Y:S05]  /*97d0*/  BRA `(.L_x_177) ;  /* 0xffffff9c00d47947 */ /* 0x000fea000383ffff */
.L_x_58:
[----:B------:R-:W-:-:S07]  /*97e0*/  MOV R0, UR5 ;  /* 0x0000000500007c02 */ /* 0x000fce0008000f00 */
.L_x_178:
[----:B-1----:R1:W2:Y:S02]  /*97f0*/  SYNCS.PHASECHK.TRANS64.TRYWAIT P0, [R0+URZ], R3 ;  /* 0x00000003000075a7 */ /* 0x0022a400080011ff */
[----:B--2---:R-:W-:Y:S05]  /*9800*/  @!P0 NANOSLEEP.SYNCS 0x989680 ;  /* 0x009896800000895d */ /* 0x004fea0003900000 */
[----:B------:R-:W2:Y:S02]  /*9810*/  @!P0 SYNCS.PHASECHK.TRANS64 P0, [R0+URZ], R3 ;  /* 0x00000003000085a7 */ /* 0x000ea400080010ff */
[----:B--2---:R-:W-:Y:S05]  /*9820*/  @!P0 BRA `(.L_x_178) ;  /* 0xfffffffc00f08947 */ /* 0x004fea000383ffff */
[----:B------:R-:W-:Y:S05]  /*9830*/  BRA `(.L_x_179) ;  /* 0xffffff9c00e47947 */ /* 0x000fea000383ffff */
.L_x_59:
[----:B------:R-:W-:-:S07]  /*9840*/  MOV R0, UR5 ;  /* 0x0000000500007c02 */ /* 0x000fce0008000f00 */
.L_x_180:
[----:B-1----:R1:W2:Y:S02]  /*9850*/  SYNCS.PHASECHK.TRANS64.TRYWAIT P0, [R0+URZ], R3 ;  /* 0x00000003000075a7 */ /* 0x0022a400080011ff */
[----:B--2---:R-:W-:Y:S05]  /*9860*/  @!P0 NANOSLEEP.SYNCS 0x989680 ;  /* 0x009896800000895d */ /* 0x004fea0003900000 */
[----:B------:R-:W2:Y:S02]  /*9870*/  @!P0 SYNCS.PHASECHK.TRANS64 P0, [R0+URZ], R3 ;  /* 0x00000003000085a7 */ /* 0x000ea400080010ff */
[----:B--2---:R-:W-:Y:S05]  /*9880*/  @!P0 BRA `(.L_x_180) ;  /* 0xfffffffc00f08947 */ /* 0x004fea000383ffff */
[----:B------:R-:W-:Y:S05]  /*9890*/  BRA `(.L_x_181) ;  /* 0xffffff9c00f47947 */ /* 0x000fea000383ffff */
.L_x_60:
[----:B------:R-:W-:-:S07]  /*98a0*/  MOV R0, UR5 ;  /* 0x0000000500007c02 */ /* 0x000fce0008000f00 */
.L_x_182:
[----:B-1----:R1:W2:Y:S02]  /*98b0*/  SYNCS.PHASECHK.TRANS64.TRYWAIT P0, [R0+URZ], R3 ;  /* 0x00000003000075a7 */ /* 0x0022a400080011ff */
[----:B--2---:R-:W-:Y:S05]  /*98c0*/  @!P0 NANOSLEEP.SYNCS 0x989680 ;  /* 0x009896800000895d */ /* 0x004fea0003900000 */
[----:B------:R-:W2:Y:S02]  /*98d0*/  @!P0 SYNCS.PHASECHK.TRANS64 P0, [R0+URZ], R3 ;  /* 0x00000003000085a7 */ /* 0x000ea400080010ff */
[----:B--2---:R-:W-:Y:S05]  /*98e0*/  @!P0 BRA `(.L_x_182) ;  /* 0xfffffffc00f08947 */ /* 0x004fea000383ffff */
[----:B------:R-:W-:Y:S05]  /*98f0*/  BRA `(.L_x_183) ;  /* 0xffffffa000047947 */ /* 0x000fea000383ffff */
.L_x_61:
[----:B------:R-:W-:-:S07]  /*9900*/  MOV R0, UR5 ;  /* 0x0000000500007c02 */ /* 0x000fce0008000f00 */
.L_x_184:
[----:B-1----:R1:W2:Y:S02]  /*9910*/  SYNCS.PHASECHK.TRANS64.TRYWAIT P0, [R0+URZ], R3 ;  /* 0x00000003000075a7 */ /* 0x0022a400080011ff */
[----:B--2---:R-:W-:Y:S05]  /*9920*/  @!P0 NANOSLEEP.SYNCS 0x989680 ;  /* 0x009896800000895d */ /* 0x004fea0003900000 */
[----:B------:R-:W2:Y:S02]  /*9930*/  @!P0 SYNCS.PHASECHK.TRANS64 P0, [R0+URZ], R3 ;  /* 0x00000003000085a7 */ /* 0x000ea400080010ff */
[----:B--2---:R-:W-:Y:S05]  /*9940*/  @!P0 BRA `(.L_x_184) ;  /* 0xfffffffc00f08947 */ /* 0x004fea000383ffff */
[----:B------:R-:W-:Y:S05]  /*9950*/  BRA `(.L_x_185) ;  /* 0xffffffa000147947 */ /* 0x000fea000383ffff */
.L_x_62:
[----:B------:R-:W-:-:S07]  /*9960*/  MOV R0, UR5 ;  /* 0x0000000500007c02 */ /* 0x000fce0008000f00 */
.L_x_186:
[----:B-1----:R1:W2:Y:S02]  /*9970*/  SYNCS.PHASECHK.TRANS64.TRYWAIT P0, [R0+URZ], R3 ;  /* 0x00000003000075a7 */ /* 0x0022a400080011ff */
[----:B--2---:R-:W-:Y:S05]  /*9980*/  @!P0 NANOSLEEP.SYNCS 0x989680 ;  /* 0x009896800000895d */ /* 0x004fea0003900000 */
[----:B------:R-:W2:Y:S02]  /*9990*/  @!P0 SYNCS.PHASECHK.TRANS64 P0, [R0+URZ], R3 ;  /* 0x00000003000085a7 */ /* 0x000ea400080010ff */
[----:B--2---:R-:W-:Y:S05]  /*99a0*/  @!P0 BRA `(.L_x_186) ;  /* 0xfffffffc00f08947 */ /* 0x004fea000383ffff */
[----:B------:R-:W-:Y:S05]  /*99b0*/  BRA `(.L_x_187) ;  /* 0xffffffa000247947 */ /* 0x000fea000383ffff */
.L_x_63:
[----:B------:R-:W-:-:S07]  /*99c0*/  MOV R0, UR5 ;  /* 0x0000000500007c02 */ /* 0x000fce0008000f00 */
.L_x_188:
[----:B-1----:R1:W2:Y:S02]  /*99d0*/  SYNCS.PHASECHK.TRANS64.TRYWAIT P0, [R0+URZ], R3 ;  /* 0x00000003000075a7 */ /* 0x0022a400080011ff */
[----:B--2---:R-:W-:Y:S05]  /*99e0*/  @!P0 NANOSLEEP.SYNCS 0x989680 ;  /* 0x009896800000895d */ /* 0x004fea0003900000 */
[----:B------:R-:W2:Y:S02]  /*99f0*/  @!P0 SYNCS.PHASECHK.TRANS64 P0, [R0+URZ], R3 ;  /* 0x00000003000085a7 */ /* 0x000ea400080010ff */
[----:B--2---:R-:W-:Y:S05]  /*9a00*/  @!P0 BRA `(.L_x_188) ;  /* 0xfffffffc00f08947 */ /* 0x004fea000383ffff */
[----:B------:R-:W-:Y:S05]  /*9a10*/  BRA `(.L_x_189) ;  /* 0xffffffa000347947 */ /* 0x000fea000383ffff */
.L_x_64:
[----:B------:R-:W-:-:S07]  /*9a20*/  MOV R0, UR5 ;  /* 0x0000000500007c02 */ /* 0x000fce0008000f00 */
.L_x_190:
[----:B-1----:R1:W2:Y:S02]  /*9a30*/  SYNCS.PHASECHK.TRANS64.TRYWAIT P0, [R0+URZ], R3 ;  /* 0x00000003000075a7 */ /* 0x0022a400080011ff */
[----:B--2---:R-:W-:Y:S05]  /*9a40*/  @!P0 NANOSLEEP.SYNCS 0x989680 ;  /* 0x009896800000895d */ /* 0x004fea0003900000 */
[----:B------:R-:W2:Y:S02]  /*9a50*/  @!P0 SYNCS.PHASECHK.TRANS64 P0, [R0+URZ], R3 ;  /* 0x00000003000085a7 */ /* 0x000ea400080010ff */
[----:B--2---:R-:W-:Y:S05]  /*9a60*/  @!P0 BRA `(.L_x_190) ;  /* 0xfffffffc00f08947 */ /* 0x004fea000383ffff */
[----:B------:R-:W-:Y:S05]  /*9a70*/  BRA `(.L_x_191) ;  /* 0xffffffa000447947 */ /* 0x000fea000383ffff */
.L_x_65:
[----:B------:R-:W-:-:S07]  /*9a80*/  MOV R0, UR5 ;  /* 0x0000000500007c02 */ /* 0x000fce0008000f00 */
.L_x_192:
[----:B-1----:R1:W2:Y:S02]  /*9a90*/  SYNCS.PHASECHK.TRANS64.TRYWAIT P0, [R0+URZ], R3 ;  /* 0x00000003000075a7 */ /* 0x0022a400080011ff */
[----:B--2---:R-:W-:Y:S05]  /*9aa0*/  @!P0 NANOSLEEP.SYNCS 0x989680 ;  /* 0x009896800000895d */ /* 0x004fea0003900000 */
[----:B------:R-:W2:Y:S02]  /*9ab0*/  @!P0 SYNCS.PHASECHK.TRANS64 P0, [R0+URZ], R3 ;  /* 0x00000003000085a7 */ /* 0x000ea400080010ff */
[----:B--2---:R-:W-:Y:S05]  /*9ac0*/  @!P0 BRA `(.L_x_192) ;  /* 0xfffffffc00f08947 */ /* 0x004fea000383ffff */
[----:B------:R-:W-:Y:S05]  /*9ad0*/  BRA `(.L_x_193) ;  /* 0xffffffa000547947 */ /* 0x000fea000383ffff */
.L_x_68:
[----:B------:R-:W-:-:S07]  /*9ae0*/  MOV R4, UR4 ;  /* 0x0000000400047c02 */ /* 0x000fce0008000f00 */
.L_x_194:
[----:B--2---:R2:W3:Y:S02]  /*9af0*/  SYNCS.PHASECHK.TRANS64.TRYWAIT P1, [R4+URZ+0x1d8], R7 ;  /* 0x0001d807040075a7 */ /* 0x0044e400080211ff */
[----:B---3--:R-:W-:Y:S05]  /*9b00*/  @!P1 NANOSLEEP.SYNCS 0x989680 ;  /* 0x009896800000995d */ /* 0x008fea0003900000 */
[----:B------:R-:W3:Y:S02]  /*9b10*/  @!P1 SYNCS.PHASECHK.TRANS64 P1, [R4+URZ+0x1d8], R7 ;  /* 0x0001d807040095a7 */ /* 0x000ee400080210ff */
[----:B---3--:R-:W-:Y:S05]  /*9b20*/  @!P1 BRA `(.L_x_194) ;  /* 0xfffffffc00f09947 */ /* 0x008fea000383ffff */
[----:B------:R-:W-:Y:S05]  /*9b30*/  BRA `(.L_x_195) ;  /* 0xffffffa000bc7947 */ /* 0x000fea000383ffff */
.L_x_69:
[----:B--2---:R-:W-:-:S07]  /*9b40*/  MOV R4, UR4 ;  /* 0x0000000400047c02 */ /* 0x004fce0008000f00 */
.L_x_196:
[----:B--2---:R2:W3:Y:S02]  /*9b50*/  SYNCS.PHASECHK.TRANS64.TRYWAIT P1, [R4+URZ+0x1d0], R5 ;  /* 0x0001d005040075a7 */ /* 0x0044e400080211ff */
[----:B---3--:R-:W-:Y:S05]  /*9b60*/  @!P1 NANOSLEEP.SYNCS 0x989680 ;  /* 0x009896800000995d */ /* 0x008fea0003900000 */
[----:B------:R-:W3:Y:S02]  /*9b70*/  @!P1 SYNCS.PHASECHK.TRANS64 P1, [R4+URZ+0x1d0], R5 ;  /* 0x0001d005040095a7 */ /* 0x000ee400080210ff */
[----:B---3--:R-:W-:Y:S05]  /*9b80*/  @!P1 BRA `(.L_x_196) ;  /* 0xfffffffc00f09947 */ /* 0x008fea000383ffff */
[----:B------:R-:W-:Y:S05]  /*9b90*/  BRA `(.L_x_197) ;  /* 0xffffffa000c47947 */ /* 0x000fea000383ffff */
.L_x_79:
[----:B--2---:R-:W-:-:S04]  /*9ba0*/  MOV R5, UR5 ;  /* 0x0000000500057c02 */ /* 0x004fc80008000f00 */
[----:B------:R2:W3:Y:S03]  /*9bb0*/  SYNCS.PHASECHK.TRANS64.TRYWAIT P0, [R5+URZ+0x8], R6 ;  /* 0x00000806050075a7 */ /* 0x0004e600080011ff */
[----:B---3--:R-:W-:Y:S05]  /*9bc0*/  @!P0 NANOSLEEP.SYNCS 0x989680 ;  /* 0x009896800000895d */ /* 0x008fea0003900000 */
[----:B------:R-:W3:Y:S02]  /*9bd0*/  @!P0 SYNCS.PHASECHK.TRANS64 P0, [R5+URZ+0x8], R6 ;  /* 0x00000806050085a7 */ /* 0x000ee400080010ff */
[----:B---3--:R-:W-:Y:S05]  /*9be0*/  @!P0 BRA `(.L_x_79) ;  /* 0xfffffffc00ec8947 */ /* 0x008fea000383ffff */
[----:B------:R-:W-:Y:S05]  /*9bf0*/  BRA `(.L_x_78) ;  /* 0xffffffa4008c7947 */ /* 0x000fea000383ffff */
.L_x_81:
[----:B------:R-:W-:Y:S01]  /*9c00*/  BSSY B0, `(.L_x_198) ;  /* 0x0000006000007945 */ /* 0x000fe20003800000 */
[----:B------:R-:W-:-:S07]  /*9c10*/  MOV R15, 0xffffffff ;  /* 0xffffffff000f7802 */ /* 0x000fce0000000f00 */
[----:B-12--5:R-:W-:Y:S05]  /*9c20*/  WARPSYNC.COLLECTIVE R15, `(.L_x_199) ;  /* 0x000000000f0c7348 */ /* 0x026fea0003c00000 */
[----:B------:R-:W-:Y:S02]  /*9c30*/  ELECT P6, UR79, PT ;  /* 0x00000000004f782f */ /* 0x000fe400038c0000 */
[----:B------:R-:W-:Y:S01]  /*9c40*/  MOV R14, UR79 ;  /* 0x0000004f000e7c02 */ /* 0x000fe20008000f00 */
[----:B-12--5:R-:W-:Y:S10]  /*9c50*/  ENDCOLLECTIVE ;  /* 0x000000000000791b */ /* 0x026ff40003800000 */
.L_x_199:
[----:B------:R-:W-:Y:S05]  /*9c60*/  BSYNC B0 ;  /* 0x0000000000007941 */ /* 0x000fea0003800000 */
.L_x_198:
[----:B------:R-:W-:Y:S05]  /*9c70*/  BRA `(.L_x_200) ;  /* 0xffffffa400bc7947 */ /* 0x000fea000383ffff */
.L_x_83:
[----:B--2---:R-:W-:-:S04]  /*9c80*/  MOV R3, UR5 ;  /* 0x0000000500037c02 */ /* 0x004fc80008000f00 */
[----:B------:R2:W3:Y:S03]  /*9c90*/  SYNCS.PHASECHK.TRANS64.TRYWAIT P0, [R3+URZ+0x8], R4 ;  /* 0x00000804030075a7 */ /* 0x0004e600080011ff */
[----:B---3--:R-:W-:Y:S05]  /*9ca0*/  @!P0 NANOSLEEP.SYNCS 0x989680 ;  /* 0x009896800000895d */ /* 0x008fea0003900000 */
[----:B------:R-:W3:Y:S02]  /*9cb0*/  @!P0 SYNCS.PHASECHK.TRANS64 P0, [R3+URZ+0x8], R4 ;  /* 0x00000804030085a7 */ /* 0x000ee400080010ff */
[----:B---3--:R-:W-:Y:S05]  /*9cc0*/  @!P0 BRA `(.L_x_83) ;  /* 0xfffffffc00ec8947 */ /* 0x008fea000383ffff */
[----:B------:R-:W-:Y:S05]  /*9cd0*/  BRA `(.L_x_82) ;  /* 0xffffffa400c07947 */ /* 0x000fea000383ffff */
.L_x_84:
[----:B------:R-:W-:-:S07]  /*9ce0*/  MOV R4, UR17 ;  /* 0x0000001100047c02 */ /* 0x000fce0008000f00 */
.L_x_201:
[----:B-1----:R1:W2:Y:S02]  /*9cf0*/  SYNCS.PHASECHK.TRANS64.TRYWAIT P0, [R4+URZ+0x1d0], R5 ;  /* 0x0001d005040075a7 */ /* 0x0022a400080011ff */
[----:B--2---:R-:W-:Y:S05]  /*9d00*/  @!P0 NANOSLEEP.SYNCS 0x989680 ;  /* 0x009896800000895d */ /* 0x004fea0003900000 */
[----:B------:R-:W2:Y:S02]  /*9d10*/  @!P0 SYNCS.PHASECHK.TRANS64 P0, [R4+URZ+0x1d0], R5 ;  /* 0x0001d005040085a7 */ /* 0x000ea400080010ff */
[----:B--2---:R-:W-:Y:S05]  /*9d20*/  @!P0 BRA `(.L_x_201) ;  /* 0xfffffffc00f08947 */ /* 0x004fea000383ffff */
[----:B------:R-:W-:Y:S05]  /*9d30*/  BRA `(.L_x_202) ;  /* 0xffffffa800a87947 */ /* 0x000fea000383ffff */
.L_x_86:
[----:B------:R-:W-:-:S07]  /*9d40*/  MOV R4, UR22 ;  /* 0x0000001600047c02 */ /* 0x000fce0008000f00 */
.L_x_203:
[----:B-1----:R1:W2:Y:S02]  /*9d50*/  SYNCS.PHASECHK.TRANS64.TRYWAIT P0, [R4+URZ+0x1f0], R5 ;  /* 0x0001f005040075a7 */ /* 0x0022a400080011ff */
[----:B--2---:R-:W-:Y:S05]  /*9d60*/  @!P0 NANOSLEEP.SYNCS 0x989680 ;  /* 0x009896800000895d */ /* 0x004fea0003900000 */
[----:B------:R-:W2:Y:S02]  /*9d70*/  @!P0 SYNCS.PHASECHK.TRANS64 P0, [R4+URZ+0x1f0], R5 ;  /* 0x0001f005040085a7 */ /* 0x000ea400080010ff */
[----:B--2---:R-:W-:Y:S05]  /*9d80*/  @!P0 BRA `(.L_x_203) ;  /* 0xfffffffc00f08947 */ /* 0x004fea000383ffff */
[----:B------:R-:W-:Y:S05]  /*9d90*/  BRA `(.L_x_85) ;  /* 0xffffffa800c87947 */ /* 0x000fea000383ffff */
.L_x_90:
[----:B-1----:R-:W-:Y:S07]  /*9da0*/  MOV R4, UR10 ;  /* 0x0000000a00047c02 */ /* 0x002fee0008000f00 */
.L_x_204:
[----:B-1----:R1:W2:Y:S02]  /*9db0*/  SYNCS.PHASECHK.TRANS64.TRYWAIT P0, [R4+URZ], R7 ;  /* 0x00000007040075a7 */ /* 0x0022a400080011ff */
[----:B--2---:R-:W-:Y:S05]  /*9dc0*/  @!P0 NANOSLEEP.SYNCS 0x989680 ;  /* 0x009896800000895d */ /* 0x004fea0003900000 */
[----:B------:R-:W2:Y:S02]  /*9dd0*/  @!P0 SYNCS.PHASECHK.TRANS64 P0, [R4+URZ], R7 ;  /* 0x00000007040085a7 */ /* 0x000ea400080010ff */
[----:B--2---:R-:W-:Y:S05]  /*9de0*/  @!P0 BRA `(.L_x_204) ;  /* 0xfffffffc00f08947 */ /* 0x004fea000383ffff */
[----:B------:R-:W-:Y:S05]  /*9df0*/  BRA `(.L_x_89) ;  /* 0xffffffa800ec7947 */ /* 0x000fea000383ffff */
.L_x_94:
[----:B--2---:R-:W-:-:S07]  /*9e00*/  MOV R0, UR4 ;  /* 0x0000000400007c02 */ /* 0x004fce0008000f00 */
.L_x_205:
[----:B-1----:R1:W2:Y:S02]  /*9e10*/  SYNCS.PHASECHK.TRANS64.TRYWAIT P0, [R0+URZ], R5 ;  /* 0x00000005000075a7 */ /* 0x0022a400080011ff */
[----:B--2---:R-:W-:Y:S05]  /*9e20*/  @!P0 NANOSLEEP.SYNCS 0x989680 ;  /* 0x009896800000895d */ /* 0x004fea0003900000 */
[----:B------:R-:W2:Y:S02]  /*9e30*/  @!P0 SYNCS.PHASECHK.TRANS64 P0, [R0+URZ], R5 ;  /* 0x00000005000085a7 */ /* 0x000ea400080010ff */
[----:B--2---:R-:W-:Y:S05]  /*9e40*/  @!P0 BRA `(.L_x_205) ;  /* 0xfffffffc00f08947 */ /* 0x004fea000383ffff */
[----:B------:R-:W-:Y:S05]  /*9e50*/  BRA `(.L_x_206) ;  /* 0xffffffac00c47947 */ /* 0x000fea000383ffff */
.L_x_97:
[----:B------:R-:W-:-:S07]  /*9e60*/  MOV R0, UR17 ;  /* 0x0000001100007c02 */ /* 0x000fce0008000f00 */
.L_x_207:
[----:B-1----:R1:W2:Y:S02]  /*9e70*/  SYNCS.PHASECHK.TRANS64.TRYWAIT P1, [R0+URZ+0x200], R5 ;  /* 0x00020005000075a7 */ /* 0x0022a400080211ff */
[----:B--2---:R-:W-:Y:S05]  /*9e80*/  @!P1 NANOSLEEP.SYNCS 0x989680 ;  /* 0x009896800000995d */ /* 0x004fea0003900000 */
[----:B------:R-:W2:Y:S02]  /*9e90*/  @!P1 SYNCS.PHASECHK.TRANS64 P1, [R0+URZ+0x200], R5 ;  /* 0x00020005000095a7 */ /* 0x000ea400080210ff */
[----:B--2---:R-:W-:Y:S05]  /*9ea0*/  @!P1 BRA `(.L_x_207) ;  /* 0xfffffffc00f09947 */ /* 0x004fea000383ffff */
[----:B------:R-:W-:Y:S05]  /*9eb0*/  BRA `(.L_x_208) ;  /* 0xffffffb000107947 */ /* 0x000fea000383ffff */
.L_x_102:
[----:B------:R-:W-:Y:S07]  /*9ec0*/  MOV R2, UR31 ;  /* 0x0000001f00027c02 */ /* 0x000fee0008000f00 */
.L_x_209:
[----:B--2---:R2:W3:Y:S02]  /*9ed0*/  SYNCS.PHASECHK.TRANS64.TRYWAIT P0, [R2+URZ+0x1d0], R3 ;  /* 0x0001d003020075a7 */ /* 0x0044e400080011ff */
[----:B---3--:R-:W-:Y:S05]  /*9ee0*/  @!P0 NANOSLEEP.SYNCS 0x989680 ;  /* 0x009896800000895d */ /* 0x008fea0003900000 */
[----:B------:R-:W3:Y:S02]  /*9ef0*/  @!P0 SYNCS.PHASECHK.TRANS64 P0, [R2+URZ+0x1d0], R3 ;  /* 0x0001d003020085a7 */ /* 0x000ee400080010ff */
[----:B---3--:R-:W-:Y:S05]  /*9f00*/  @!P0 BRA `(.L_x_209) ;  /* 0xfffffffc00f08947 */ /* 0x008fea000383ffff */
[----:B------:R-:W-:Y:S05]  /*9f10*/  BRA `(.L_x_210) ;  /* 0xffffffb400507947 */ /* 0x000fea000383ffff */
.L_x_105:
[----:B------:R-:W-:Y:S07]  /*9f20*/  MOV R2, UR31 ;  /* 0x0000001f00027c02 */ /* 0x000fee0008000f00 */
.L_x_211:
[----:B-1----:R1:W2:Y:S02]  /*9f30*/  SYNCS.PHASECHK.TRANS64.TRYWAIT P2, [R2+URZ+0x1c8], R3 ;  /* 0x0001c803020075a7 */ /* 0x0022a400080411ff */
[----:B--2---:R-:W-:Y:S05]  /*9f40*/  @!P2 NANOSLEEP.SYNCS 0x989680 ;  /* 0x009896800000a95d */ /* 0x004fea0003900000 */
[----:B------:R-:W2:Y:S02]  /*9f50*/  @!P2 SYNCS.PHASECHK.TRANS64 P2, [R2+URZ+0x1c8], R3 ;  /* 0x0001c8030200a5a7 */ /* 0x000ea400080410ff */
[----:B--2---:R-:W-:Y:S05]  /*9f60*/  @!P2 BRA `(.L_x_211) ;  /* 0xfffffffc00f0a947 */ /* 0x004fea000383ffff */
[----:B------:R-:W-:Y:S05]  /*9f70*/  BRA `(.L_x_104) ;  /* 0xffffffb800b47947 */ /* 0x000fea000383ffff */
.L_x_108:
[----:B-1----:R-:W-:Y:S07]  /*9f80*/  MOV R3, UR31 ;  /* 0x0000001f00037c02 */ /* 0x002fee0008000f00 */
.L_x_212:
[----:B-1----:R1:W2:Y:S02]  /*9f90*/  SYNCS.PHASECHK.TRANS64.TRYWAIT P1, [R3+URZ+0x1b0], R8 ;  /* 0x0001b008030075a7 */ /* 0x0022a400080211ff */
[----:B--2---:R-:W-:Y:S05]  /*9fa0*/  @!P1 NANOSLEEP.SYNCS 0x989680 ;  /* 0x009896800000995d */ /* 0x004fea0003900000 */
[----:B------:R-:W2:Y:S02]  /*9fb0*/  @!P1 SYNCS.PHASECHK.TRANS64 P1, [R3+URZ+0x1b0], R8 ;  /* 0x0001b008030095a7 */ /* 0x000ea400080210ff */
[----:B--2---:R-:W-:Y:S05]  /*9fc0*/  @!P1 BRA `(.L_x_212) ;  /* 0xfffffffc00f09947 */ /* 0x004fea000383ffff */
[----:B------:R-:W-:Y:S05]  /*9fd0*/  BRA `(.L_x_213) ;  /* 0xffffffbc00447947 */ /* 0x000fea000383ffff */
.L_x_109:
[----:B------:R-:W-:Y:S07]  /*9fe0*/  MOV R3, UR31 ;  /* 0x0000001f00037c02 */ /* 0x000fee0008000f00 */
.L_x_214:
[----:B-1----:R1:W2:Y:S02]  /*9ff0*/  SYNCS.PHASECHK.TRANS64.TRYWAIT P0, [R3+URZ+0x1b8], R8 ;  /* 0x0001b808030075a7 */ /* 0x0022a400080011ff */
[----:B--2---:R-:W-:Y:S05]  /*a000*/  @!P0 NANOSLEEP.SYNCS 0x989680 ;  /* 0x009896800000895d */ /* 0x004fea0003900000 */
[----:B------:R-:W2:Y:S02]  /*a010*/  @!P0 SYNCS.PHASECHK.TRANS64 P0, [R3+URZ+0x1b8], R8 ;  /* 0x0001b808030085a7 */ /* 0x000ea400080010ff */
[----:B--2---:R-:W-:Y:S05]  /*a020*/  @!P0 BRA `(.L_x_214) ;  /* 0xfffffffc00f08947 */ /* 0x004fea000383ffff */
[----:B------:R-:W-:Y:S05]  /*a030*/  BRA `(.L_x_215) ;  /* 0xffffffbc00a47947 */ /* 0x000fea000383ffff */
.L_x_111:
[----:B--2---:R-:W-:-:S07]  /*a040*/  MOV R0, UR31 ;  /* 0x0000001f00007c02 */ /* 0x004fce0008000f00 */
.L_x_216:
[----:B-1----:R1:W2:Y:S02]  /*a050*/  SYNCS.PHASECHK.TRANS64.TRYWAIT P0, [R0+URZ+0x1b0], R3 ;  /* 0x0001b003000075a7 */ /* 0x0022a400080011ff */
[----:B--2---:R-:W-:Y:S05]  /*a060*/  @!P0 NANOSLEEP.SYNCS 0x989680 ;  /* 0x009896800000895d */ /* 0x004fea0003900000 */
[----:B------:R-:W2:Y:S02]  /*a070*/  @!P0 SYNCS.PHASECHK.TRANS64 P0, [R0+URZ+0x1b0], R3 ;  /* 0x0001b003000085a7 */ /* 0x000ea400080010ff */
[----:B--2---:R-:W-:Y:S05]  /*a080*/  @!P0 BRA `(.L_x_216) ;  /* 0xfffffffc00f08947 */ /* 0x004fea000383ffff */
[----:B------:R-:W-:Y:S05]  /*a090*/  BRA `(.L_x_217) ;  /* 0xffffffc0002c7947 */ /* 0x000fea000383ffff */
.L_x_113:
[----:B------:R-:W-:Y:S07]  /*a0a0*/  MOV R0, UR44 ;  /* 0x0000002c00007c02 */ /* 0x000fee0008000f00 */
.L_x_218:
[----:B-1----:R1:W2:Y:S02]  /*a0b0*/  SYNCS.PHASECHK.TRANS64.TRYWAIT P0, [R0+URZ+0x1d0], R3 ;  /* 0x0001d003000075a7 */ /* 0x0022a400080011ff */
[----:B--2---:R-:W-:Y:S05]  /*a0c0*/  @!P0 NANOSLEEP.SYNCS 0x989680 ;  /* 0x009896800000895d */ /* 0x004fea0003900000 */
[----:B------:R-:W2:Y:S02]  /*a0d0*/  @!P0 SYNCS.PHASECHK.TRANS64 P0, [R0+URZ+0x1d0], R3 ;  /* 0x0001d003000085a7 */ /* 0x000ea400080010ff */
[----:B--2---:R-:W-:Y:S05]  /*a0e0*/  @!P0 BRA `(.L_x_218) ;  /* 0xfffffffc00f08947 */ /* 0x004fea000383ffff */
[----:B------:R-:W-:Y:S05]  /*a0f0*/  BRA `(.L_x_219) ;  /* 0xffffffc000fc7947 */ /* 0x000fea000383ffff */
.L_x_124:
[----:B---3--:R3:W1:Y:S02]  /*a100*/  SYNCS.PHASECHK.TRANS64.TRYWAIT P1, [R0+URZ+0x1a0], R5 ;  /* 0x0001a005000075a7 */ /* 0x00866400080211ff */
[----:B-1----:R-:W-:Y:S05]  /*a110*/  @!P1 NANOSLEEP.SYNCS 0x989680 ;  /* 0x009896800000995d */ /* 0x002fea0003900000 */
[----:B------:R-:W1:Y:S02]  /*a120*/  @!P1 SYNCS.PHASECHK.TRANS64 P1, [R0+URZ+0x1a0], R5 ;  /* 0x0001a005000095a7 */ /* 0x000e6400080210ff */
[----:B-1----:R-:W-:Y:S05]  /*a130*/  @!P1 BRA `(.L_x_124) ;  /* 0xfffffffc00f09947 */ /* 0x002fea000383ffff */
[----:B------:R-:W-:Y:S05]  /*a140*/  BRA `(.L_x_123) ;  /* 0xffffffd000c07947 */ /* 0x000fea000383ffff */
.L_x_126:
[----:B----4-:R4:W1:Y:S02]  /*a150*/  SYNCS.PHASECHK.TRANS64.TRYWAIT P0, [R104+URZ+0x1e0], R3 ;  /* 0x0001e003680075a7 */ /* 0x01086400080011ff */
[----:B-1----:R-:W-:Y:S05]  /*a160*/  @!P0 NANOSLEEP.SYNCS 0x989680 ;  /* 0x009896800000895d */ /* 0x002fea0003900000 */
[----:B------:R-:W1:Y:S02]  /*a170*/  @!P0 SYNCS.PHASECHK.TRANS64 P0, [R104+URZ+0x1e0], R3 ;  /* 0x0001e003680085a7 */ /* 0x000e6400080010ff */
[----:B-1----:R-:W-:Y:S05]  /*a180*/  @!P0 BRA `(.L_x_126) ;  /* 0xfffffffc00f08947 */ /* 0x002fea000383ffff */
[----:B------:R-:W-:Y:S05]  /*a190*/  BRA `(.L_x_125) ;  /* 0xffffffd400107947 */ /* 0x000fea000383ffff */
.L_x_135:
[----:B---3--:R3:W4:Y:S02]  /*a1a0*/  SYNCS.PHASECHK.TRANS64.TRYWAIT P0, [R117+URZ+0x1a0], R4 ;  /* 0x0001a004750075a7 */ /* 0x00872400080011ff */
[----:B----4-:R-:W-:Y:S05]  /*a1b0*/  @!P0 NANOSLEEP.SYNCS 0x989680 ;  /* 0x009896800000895d */ /* 0x010fea0003900000 */
[----:B------:R-:W4:Y:S02]  /*a1c0*/  @!P0 SYNCS.PHASECHK.TRANS64 P0, [R117+URZ+0x1a0], R4 ;  /* 0x0001a004750085a7 */ /* 0x000f2400080010ff */
[----:B----4-:R-:W-:Y:S05]  /*a1d0*/  @!P0 BRA `(.L_x_135) ;  /* 0xfffffffc00f08947 */ /* 0x010fea000383ffff */
[----:B------:R-:W-:Y:S05]  /*a1e0*/  BRA `(.L_x_134) ;  /* 0xffffffe000307947 */ /* 0x000fea000383ffff */
        .weak           $__internal_0_$__cuda_sm10x_tcgen05_guardrail_trap_col_being_dealloced_not_returned_by_alloc
        .type           $__internal_0_$__cuda_sm10x_tcgen05_guardrail_trap_col_being_dealloced_not_returned_by_alloc,@function
        .size           $__internal_0_$__cuda_sm10x_tcgen05_guardrail_trap_col_being_dealloced_not_returned_by_alloc,($__internal_1_$__cuda_sm10x_tcgen05_guardrail_trap_phase_invalid_during_alloc - $__internal_0_$__cuda_sm10x_tcgen05_guardrail_trap_col_being_dealloced_not_returned_by_alloc)
$__internal_0_$__cuda_sm10x_tcgen05_guardrail_trap_col_being_dealloced_not_returned_by_alloc:
[----:B------:R-:W-:Y:S05]  /*a1f0*/  BPT.TRAP 0x1 ;  /* 0x000000040000795c */ /* 0x000fea0000300000 */
[----:B------:R-:W-:-:S04]  /*a200*/  HFMA2 R3, -RZ, RZ, 0, 0 ;  /* 0x00000000ff037431 */ /* 0x000fc800000001ff */
[----:B------:R-:W-:Y:S05]  /*a210*/  RET.REL.NODEC R2 `(_ZN7cutlass13device_kernelINS_4conv6kernel13ConvUniversalINS1_16ConvProblemShapeILNS1_8OperatorE1ELi2EEENS1_10collective14CollectiveConvINS1_47MainloopSm100TmaUmmaWarpSpecializedImplicitGemmILS5_1ELi26ELi2ELi1ELi2EN4cute5tupleIJNSA_1CILi2EEENSC_ILi1EEESE_EEEEENSB_IJNSC_ILi128EEESH_NSB_IJNSC_ILi64EEEEEEEEENS_12float_e4m3_tESL_NSA_8TiledMMAINSA_8MMA_AtomIJNSA_10MMA_TraitsINSA_25SM100_MMA_F8F6F4_2x1SM_SSEJSL_SL_fSH_SH_NSA_17integral_constantINSA_4UMMA5MajorELSS_0EEENSQ_ISS_LSS_1EEENSQ_INSR_7ScaleInELSV_0EEESW_EEEEEENSA_6LayoutINSB_IJSE_SE_SE_EEENSB_IJNSC_ILi0EEES11_S11_EEEEENSB_IJNSA_10UnderscoreES14_S14_EEEEENS7_6detail27Sm100ImplicitGemmTileTraitsINSA_25SM100_TMA_2SM_LOAD_IM2COLENSA_14ComposedLayoutINSA_7SwizzleILi2ELi4ELi3EEENSA_18smem_ptr_flag_bitsILi8EEENSZ_INSB_IJNSC_ILi8EEESI_EEENSB_IJSI_SE_EEEEEEEvEENS18_INSA_18SM100_TMA_2SM_LOADENS1A_IS1C_S1E_NSZ_INSB_IJSI_S1F_EEENSB_IJSE_SI_EEEEEEEvEEEENS_8epilogue10collective18CollectiveEpilogueINS1S_23Sm100TmaWarpSpecializedILi2ELi2ELi32ELb0ELb0EEEJNSB_IJSI_SH_SJ_EEENSB_IJNSZ_ISI_SE_EENSZ_INSB_IJNSC_ILi32EEESD_EEES1N_EEEEESL_NSB_IJNSB_IJlllEEESE_S11_EEESL_S24_NS1S_6fusion15FusionCallbacksIS1W_NS25_17LinearCombinationISL_fSL_fLNS_15FloatRoundStyleE2EEES1X_S22_JEEENSA_5SM1004TMEM4LOAD26SM100_TMEM_LOAD_32dp32b32xENSA_20SM90_TMA_LOAD_IM2COLENS1A_INS1B_ILi1ELi4ELi3EEES1E_NSZ_INSB_IJS1F_S1Z_EEENSB_IJS1Z_SE_EEEEEEENSA_39AutoVectorizingCopyWithAssumedAlignmentILi128EEENSA_21SM90_TMA_STORE_IM2COLES2K_S2M_S2M_EEEvvEEEEvNT_6ParamsE) ;  /* 0xffffff5c02787950 */ /* 0x000fea0003c3ffff */
        .weak           $__internal_1_$__cuda_sm10x_tcgen05_guardrail_trap_phase_invalid_during_alloc
        .type           $__internal_1_$__cuda_sm10x_tcgen05_guardrail_trap_phase_invalid_during_alloc,@function
        .size           $__internal_1_$__cuda_sm10x_tcgen05_guardrail_trap_phase_invalid_during_alloc,($__internal_2_$__cuda_sm10x_tcgen05_guardrail_trap_unallocated_columns_being_dealloced - $__internal_1_$__cuda_sm10x_tcgen05_guardrail_trap_phase_invalid_during_alloc)
$__internal_1_$__cuda_sm10x_tcgen05_guardrail_trap_phase_invalid_during_alloc:
[----:B------:R-:W-:Y:S05]  /*a220*/  BPT.TRAP 0x1 ;  /* 0x000000040000795c */ /* 0x000fea0000300000 */
[----:B------:R-:W-:-:S04]  /*a230*/  MOV R5, 0x0 ;  /* 0x0000000000057802 */ /* 0x000fc80000000f00 */
[----:B------:R-:W-:Y:S05]  /*a240*/  RET.REL.NODEC R4 `(_ZN7cutlass13device_kernelINS_4conv6kernel13ConvUniversalINS1_16ConvProblemShapeILNS1_8OperatorE1ELi2EEENS1_10collective14CollectiveConvINS1_47MainloopSm100TmaUmmaWarpSpecializedImplicitGemmILS5_1ELi26ELi2ELi1ELi2EN4cute5tupleIJNSA_1CILi2EEENSC_ILi1EEESE_EEEEENSB_IJNSC_ILi128EEESH_NSB_IJNSC_ILi64EEEEEEEEENS_12float_e4m3_tESL_NSA_8TiledMMAINSA_8MMA_AtomIJNSA_10MMA_TraitsINSA_25SM100_MMA_F8F6F4_2x1SM_SSEJSL_SL_fSH_SH_NSA_17integral_constantINSA_4UMMA5MajorELSS_0EEENSQ_ISS_LSS_1EEENSQ_INSR_7ScaleInELSV_0EEESW_EEEEEENSA_6LayoutINSB_IJSE_SE_SE_EEENSB_IJNSC_ILi0EEES11_S11_EEEEENSB_IJNSA_10UnderscoreES14_S14_EEEEENS7_6detail27Sm100ImplicitGemmTileTraitsINSA_25SM100_TMA_2SM_LOAD_IM2COLENSA_14ComposedLayoutINSA_7SwizzleILi2ELi4ELi3EEENSA_18smem_ptr_flag_bitsILi8EEENSZ_INSB_IJNSC_ILi8EEESI_EEENSB_IJSI_SE_EEEEEEEvEENS18_INSA_18SM100_TMA_2SM_LOADENS1A_IS1C_S1E_NSZ_INSB_IJSI_S1F_EEENSB_IJSE_SI_EEEEEEEvEEEENS_8epilogue10collective18CollectiveEpilogueINS1S_23Sm100TmaWarpSpecializedILi2ELi2ELi32ELb0ELb0EEEJNSB_IJSI_SH_SJ_EEENSB_IJNSZ_ISI_SE_EENSZ_INSB_IJNSC_ILi32EEESD_EEES1N_EEEEESL_NSB_IJNSB_IJlllEEESE_S11_EEESL_S24_NS1S_6fusion15FusionCallbacksIS1W_NS25_17LinearCombinationISL_fSL_fLNS_15FloatRoundStyleE2EEES1X_S22_JEEENSA_5SM1004TMEM4LOAD26SM100_TMEM_LOAD_32dp32b32xENSA_20SM90_TMA_LOAD_IM2COLENS1A_INS1B_ILi1ELi4ELi3EEES1E_NSZ_INSB_IJS1F_S1Z_EEENSB_IJS1Z_SE_EEEEEEENSA_39AutoVectorizingCopyWithAssumedAlignmentILi128EEENSA_21SM90_TMA_STORE_IM2COLES2K_S2M_S2M_EEEvvEEEEvNT_6ParamsE) ;  /* 0xffffff5c046c7950 */ /* 0x000fea0003c3ffff */
        .weak           $__internal_2_$__cuda_sm10x_tcgen05_guardrail_trap_unallocated_columns_being_dealloced
        .type           $__internal_2_$__cuda_sm10x_tcgen05_guardrail_trap_unallocated_columns_being_dealloced,@function
        .size           $__internal_2_$__cuda_sm10x_tcgen05_guardrail_trap_unallocated_columns_being_dealloced,(.L_x_221 - $__internal_2_$__cuda_sm10x_tcgen05_guardrail_trap_unallocated_columns_being_dealloced)
$__internal_2_$__cuda_sm10x_tcgen05_guardrail_trap_unallocated_columns_being_dealloced:
[----:B------:R-:W-:Y:S05]  /*a250*/  BPT.TRAP 0x1 ;  /* 0x000000040000795c */ /* 0x000fea0000300000 */
[----:B------:R-:W-:-:S04]  /*a260*/  HFMA2 R3, -RZ, RZ, 0, 0 ;  /* 0x00000000ff037431 */ /* 0x000fc800000001ff */
[----:B------:R-:W-:Y:S05]  /*a270*/  RET.REL.NODEC R2 `(_ZN7cutlass13device_kernelINS_4conv6kernel13ConvUniversalINS1_16ConvProblemShapeILNS1_8OperatorE1ELi2EEENS1_10collective14CollectiveConvINS1_47MainloopSm100TmaUmmaWarpSpecializedImplicitGemmILS5_1ELi26ELi2ELi1ELi2EN4cute5tupleIJNSA_1CILi2EEENSC_ILi1EEESE_EEEEENSB_IJNSC_ILi128EEESH_NSB_IJNSC_ILi64EEEEEEEEENS_12float_e4m3_tESL_NSA_8TiledMMAINSA_8MMA_AtomIJNSA_10MMA_TraitsINSA_25SM100_MMA_F8F6F4_2x1SM_SSEJSL_SL_fSH_SH_NSA_17integral_constantINSA_4UMMA5MajorELSS_0EEENSQ_ISS_LSS_1EEENSQ_INSR_7ScaleInELSV_0EEESW_EEEEEENSA_6LayoutINSB_IJSE_SE_SE_EEENSB_IJNSC_ILi0EEES11_S11_EEEEENSB_IJNSA_10UnderscoreES14_S14_EEEEENS7_6detail27Sm100ImplicitGemmTileTraitsINSA_25SM100_TMA_2SM_LOAD_IM2COLENSA_14ComposedLayoutINSA_7SwizzleILi2ELi4ELi3EEENSA_18smem_ptr_flag_bitsILi8EEENSZ_INSB_IJNSC_ILi8EEESI_EEENSB_IJSI_SE_EEEEEEEvEENS18_INSA_18SM100_TMA_2SM_LOADENS1A_IS1C_S1E_NSZ_INSB_IJSI_S1F_EEENSB_IJSE_SI_EEEEEEEvEEEENS_8epilogue10collective18CollectiveEpilogueINS1S_23Sm100TmaWarpSpecializedILi2ELi2ELi32ELb0ELb0EEEJNSB_IJSI_SH_SJ_EEENSB_IJNSZ_ISI_SE_EENSZ_INSB_IJNSC_ILi32EEESD_EEES1N_EEEEESL_NSB_IJNSB_IJlllEEESE_S11_EEESL_S24_NS1S_6fusion15FusionCallbacksIS1W_NS25_17LinearCombinationISL_fSL_fLNS_15FloatRoundStyleE2EEES1X_S22_JEEENSA_5SM1004TMEM4LOAD26SM100_TMEM_LOAD_32dp32b32xENSA_20SM90_TMA_LOAD_IM2COLENS1A_INS1B_ILi1ELi4ELi3EEES1E_NSZ_INSB_IJS1F_S1Z_EEENSB_IJS1Z_SE_EEEEEEENSA_39AutoVectorizingCopyWithAssumedAlignmentILi128EEENSA_21SM90_TMA_STORE_IM2COLES2K_S2M_S2M_EEEvvEEEEvNT_6ParamsE) ;  /* 0xffffff5c02607950 */ /* 0x000fea0003c3ffff */
.L_x_220:
[----:B------:R-:W-:-:S00]  /*a280*/  BRA `(.L_x_220) ;  /* 0xfffffffc00fc7947 */ /* 0x000fc0000383ffff */
[----:B------:R-:W-:-:S00]  /*a290*/  NOP ;  /* 0x0000000000007918 */ /* 0x000fc00000000000 */
        /* <DEDUP_REMOVED lines=14> */
.L_x_221:


//--------------------- .nv.global.init           --------------------------
	.section	.nv.global.init,"aw",@progbits
.nv.global.init:
	.type		$str$29,@object
	.size		$str$29,($str$30 - $str$29)
$str$29:
        /*0000*/ 	.byte	0x28, 0x61, 0x64, 0x64, 0x72, 0x65, 0x73, 0x73, 0x20, 0x26, 0x20, 0x6d, 0x61, 0x73, 0x6b, 0x29
        /*0010*/ 	.byte	0x20, 0x3d, 0x3d, 0x20, 0x30, 0x00
	.type		$str$30,@object
	.size		$str$30,($str$28 - $str$30)
$str$30:
        /*0016*/ 	.byte	0x2f, 0x74, 0x6d, 0x70, 0x2f, 0x63, 0x75, 0x74, 0x6c, 0x61, 0x73, 0x73, 0x5f, 0x73, 0x77, 0x65
        /*0026*/ 	.byte	0x65, 0x70, 0x5f, 0x73, 0x72, 0x63, 0x2f, 0x69, 0x6e, 0x63, 0x6c, 0x75, 0x64, 0x65, 0x2f, 0x63
        /*0036*/ 	.byte	0x75, 0x74, 0x65, 0x2f, 0x70, 0x6f, 0x69, 0x6e, 0x74, 0x65, 0x72, 0x5f, 0x66, 0x6c, 0x61, 0x67
        /*0046*/ 	.byte	0x67, 0x65, 0x64, 0x2e, 0x68, 0x70, 0x70, 0x00
	.type		$str$28,@object
	.size		$str$28,($str$27 - $str$28)
$str$28:
        /*004e*/ 	.byte	0x2f, 0x74, 0x6d, 0x70, 0x2f, 0x63, 0x75, 0x74, 0x6c, 0x61, 0x73, 0x73, 0x5f, 0x73, 0x77, 0x65
        /*005e*/ 	.byte	0x65, 0x70, 0x5f, 0x73, 0x72, 0x63, 0x2f, 0x69, 0x6e, 0x63, 0x6c, 0x75, 0x64, 0x65, 0x2f, 0x63
        /*006e*/ 	.byte	0x75, 0x74, 0x65, 0x2f, 0x61, 0x74, 0x6f, 0x6d, 0x2f, 0x63, 0x6f, 0x70, 0x79, 0x5f, 0x74, 0x72
        /*007e*/ 	.byte	0x61, 0x69, 0x74, 0x73, 0x5f, 0x73, 0x6d, 0x31, 0x30, 0x30, 0x2e, 0x68, 0x70, 0x70, 0x00
	.type		$str$27,@object
	.size		$str$27,(__unnamed_1 - $str$27)
$str$27:
        /*008d*/ 	.byte	0x28, 0x28, 0x75, 0x69, 0x6e, 0x74, 0x33, 0x32, 0x5f, 0x74, 0x28, 0x74, 0x68, 0x72, 0x65, 0x61
        /*009d*/ 	.byte	0x64, 0x49, 0x64, 0x78, 0x2e, 0x78, 0x29, 0x20, 0x2f, 0x20, 0x33, 0x32, 0x29, 0x20, 0x25, 0x20
        /*00ad*/ 	.byte	0x34, 0x29, 0x20, 0x3d, 0x3d, 0x20, 0x28, 0x28, 0x28, 0x74, 0x6d, 0x65, 0x6d, 0x5f, 0x61, 0x64
        /*00bd*/ 	.byte	0x64, 0x72, 0x20, 0x3e, 0x3e, 0x20, 0x31, 0x36, 0x29, 0x20, 0x2f, 0x20, 0x33, 0x32, 0x29, 0x20
        /*00cd*/ 	.byte	0x25, 0x20, 0x34, 0x29, 0x00
	.type		__unnamed_1,@object
	.size		__unnamed_1,(__unnamed_2 - __unnamed_1)
__unnamed_1:
        /*00d2*/ 	.byte	0x61, 0x75, 0x74, 0x6f, 0x20, 0x63, 0x75, 0x74, 0x65, 0x3a, 0x3a, 0x61, 0x73, 0x5f, 0x70, 0x6f
        /* <DEDUP_REMOVED lines=24> */
        /*0262*/ 	.byte	0x3a, 0x3a, 0x43, 0x3c, 0x34, 0x30, 0x39, 0x36, 0x3e, 0x3e, 0x3e, 0x3e, 0x5d, 0x00
	.type		__unnamed_2,@object
	.size		__unnamed_2,(.L_2 - __unnamed_2)
__unnamed_2:
        /* <DEDUP_REMOVED lines=40> */
        /*04f0*/ 	.byte	0x74, 0x65, 0x3a, 0x3a, 0x43, 0x3c, 0x30, 0x3e, 0x3e, 0x3e, 0x3e, 0x5d, 0x00
.L_2:


//--------------------- .nv.shared._ZN7cutlass13device_kernelINS_4conv6kernel13ConvUniversalINS1_16ConvProblemShapeILNS1_8OperatorE1ELi2EEENS1_10collective14CollectiveConvINS1_47MainloopSm100TmaUmmaWarpSpecializedImplicitGemmILS5_1ELi26ELi2ELi1ELi2EN4cute5tupleIJNSA_1CILi2EEENSC_ILi1EEESE_EEEEENSB_IJNSC_ILi128EEESH_NSB_IJNSC_ILi64EEEEEEEEENS_12float_e4m3_tESL_NSA_8TiledMMAINSA_8MMA_AtomIJNSA_10MMA_TraitsINSA_25SM100_MMA_F8F6F4_2x1SM_SSEJSL_SL_fSH_SH_NSA_17integral_constantINSA_4UMMA5MajorELSS_0EEENSQ_ISS_LSS_1EEENSQ_INSR_7ScaleInELSV_0EEESW_EEEEEENSA_6LayoutINSB_IJSE_SE_SE_EEENSB_IJNSC_ILi0EEES11_S11_EEEEENSB_IJNSA_10UnderscoreES14_S14_EEEEENS7_6detail27Sm100ImplicitGemmTileTraitsINSA_25SM100_TMA_2SM_LOAD_IM2COLENSA_14ComposedLayoutINSA_7SwizzleILi2ELi4ELi3EEENSA_18smem_ptr_flag_bitsILi8EEENSZ_INSB_IJNSC_ILi8EEESI_EEENSB_IJSI_SE_EEEEEEEvEENS18_INSA_18SM100_TMA_2SM_LOADENS1A_IS1C_S1E_NSZ_INSB_IJSI_S1F_EEENSB_IJSE_SI_EEEEEEEvEEEENS_8epilogue10collective18CollectiveEpilogueINS1S_23Sm100TmaWarpSpecializedILi2ELi2ELi32ELb0ELb0EEEJNSB_IJSI_SH_SJ_EEENSB_IJNSZ_ISI_SE_EENSZ_INSB_IJNSC_ILi32EEESD_EEES1N_EEEEESL_NSB_IJNSB_IJlllEEESE_S11_EEESL_S24_NS1S_6fusion15FusionCallbacksIS1W_NS25_17LinearCombinationISL_fSL_fLNS_15FloatRoundStyleE2EEES1X_S22_JEEENSA_5SM1004TMEM4LOAD26SM100_TMEM_LOAD_32dp32b32xENSA_20SM90_TMA_LOAD_IM2COLENS1A_INS1B_ILi1ELi4ELi3EEES1E_NSZ_INSB_IJS1F_S1Z_EEENSB_IJS1Z_SE_EEEEEEENSA_39AutoVectorizingCopyWithAssumedAlignmentILi128EEENSA_21SM90_TMA_STORE_IM2COLES2K_S2M_S2M_EEEvvEEEEvNT_6ParamsE --------------------------
	.section	.nv.shared._ZN7cutlass13device_kernelINS_4conv6kernel13ConvUniversalINS1_16ConvProblemShapeILNS1_8OperatorE1ELi2EEENS1_10collective14CollectiveConvINS1_47MainloopSm100TmaUmmaWarpSpecializedImplicitGemmILS5_1ELi26ELi2ELi1ELi2EN4cute5tupleIJNSA_1CILi2EEENSC_ILi1EEESE_EEEEENSB_IJNSC_ILi128EEESH_NSB_IJNSC_ILi64EEEEEEEEENS_12float_e4m3_tESL_NSA_8TiledMMAINSA_8MMA_AtomIJNSA_10MMA_TraitsINSA_25SM100_MMA_F8F6F4_2x1SM_SSEJSL_SL_fSH_SH_NSA_17integral_constantINSA_4UMMA5MajorELSS_0EEENSQ_ISS_LSS_1EEENSQ_INSR_7ScaleInELSV_0EEESW_EEEEEENSA_6LayoutINSB_IJSE_SE_SE_EEENSB_IJNSC_ILi0EEES11_S11_EEEEENSB_IJNSA_10UnderscoreES14_S14_EEEEENS7_6detail27Sm100ImplicitGemmTileTraitsINSA_25SM100_TMA_2SM_LOAD_IM2COLENSA_14ComposedLayoutINSA_7SwizzleILi2ELi4ELi3EEENSA_18smem_ptr_flag_bitsILi8EEENSZ_INSB_IJNSC_ILi8EEESI_EEENSB_IJSI_SE_EEEEEEEvEENS18_INSA_18SM100_TMA_2SM_LOADENS1A_IS1C_S1E_NSZ_INSB_IJSI_S1F_EEENSB_IJSE_SI_EEEEEEEvEEEENS_8epilogue10collective18CollectiveEpilogueINS1S_23Sm100TmaWarpSpecializedILi2ELi2ELi32ELb0ELb0EEEJNSB_IJSI_SH_SJ_EEENSB_IJNSZ_ISI_SE_EENSZ_INSB_IJNSC_ILi32EEESD_EEES1N_EEEEESL_NSB_IJNSB_IJlllEEESE_S11_EEESL_S24_NS1S_6fusion15FusionCallbacksIS1W_NS25_17LinearCombinationISL_fSL_fLNS_15FloatRoundStyleE2EEES1X_S22_JEEENSA_5SM1004TMEM4LOAD26SM100_TMEM_LOAD_32dp32b32xENSA_20SM90_TMA_LOAD_IM2COLENS1A_INS1B_ILi1ELi4ELi3EEES1E_NSZ_INSB_IJS1F_S1Z_EEENSB_IJS1Z_SE_EEEEEEENSA_39AutoVectorizingCopyWithAssumedAlignmentILi128EEENSA_21SM90_TMA_STORE_IM2COLES2K_S2M_S2M_EEEvvEEEEvNT_6ParamsE,"aw",@nobits
	.sectionflags	@""
	.align	16
	.zero		1024


//--------------------- .nv.shared.reserved.0     --------------------------
	.section	.nv.shared.reserved.0,"aw",@nobits
	.weak		__nv_reservedSMEM_offset_0_alias
	.size		__nv_reservedSMEM_offset_0_alias, 0, 64
	.other		__nv_reservedSMEM_offset_0_alias,@"STO_CUDA_RESERVED_SHARED STV_DEFAULT"
__nv_reservedSMEM_offset_0_alias:
	.zero		0
.nv.shared.reserved.0:
	.zero		64
	.weak		__nv_reservedSMEM_tcgen05_partition
	.type		__nv_reservedSMEM_tcgen05_partition,@object
	.size		__nv_reservedSMEM_tcgen05_partition,(.L_0 - __nv_reservedSMEM_tcgen05_partition)
__nv_reservedSMEM_tcgen05_partition:
	.zero		32
.L_0:


//--------------------- .nv.global                --------------------------
	.section	.nv.global,"aw",@nobits
.nv.global:
	.type		_ZN39_INTERNAL_f7e492ea_4_k_cu_623f28d0_42194cute1_E,@object
	.size		_ZN39_INTERNAL_f7e492ea_4_k_cu_623f28d0_42194cute1_E,(_ZN39_INTERNAL_f7e492ea_4_k_cu_623f28d0_42194cuda3std3__45__cpo6cbeginE - _ZN39_INTERNAL_f7e492ea_4_k_cu_623f28d0_42194cute1_E)
_ZN39_INTERNAL_f7e492ea_4_k_cu_623f28d0_42194cute1_E:
	.zero		1
	.type		_ZN39_INTERNAL_f7e492ea_4_k_cu_623f28d0_42194cuda3std3__45__cpo6cbeginE,@object
	.size		_ZN39_INTERNAL_f7e492ea_4_k_cu_623f28d0_42194cuda3std3__45__cpo6cbeginE,(_ZN39_INTERNAL_f7e492ea_4_k_cu_623f28d0_42194cuda3std3__48in_placeE - _ZN39_INTERNAL_f7e492ea_4_k_cu_623f28d0_42194cuda3std3__45__cpo6cbeginE)
_ZN39_INTERNAL_f7e492ea_4_k_cu_623f28d0_42194cuda3std3__45__cpo6cbeginE:
	.zero		1
	.type		_ZN39_INTERNAL_f7e492ea_4_k_cu_623f28d0_42194cuda3std3__48in_placeE,@object
	.size		_ZN39_INTERNAL_f7e492ea_4_k_cu_623f28d0_42194cuda3std3__48in_placeE,(_ZN39_INTERNAL_f7e492ea_4_k_cu_623f28d0_42194cuda3std6ranges3__45__cpo9iter_moveE - _ZN39_INTERNAL_f7e492ea_4_k_cu_623f28d0_42194cuda3std3__48in_placeE)
_ZN39_INTERNAL_f7e492ea_4_k_cu_623f28d0_42194cuda3std3__48in_placeE:
	.zero		1
	.type		_ZN39_INTERNAL_f7e492ea_4_k_cu_623f28d0_42194cuda3std6ranges3__45__cpo9iter_moveE,@object
	.size		_ZN39_INTERNAL_f7e492ea_4_k_cu_623f28d0_42194cuda3std6ranges3__45__cpo9iter_moveE,(_ZN39_INTERNAL_f7e492ea_4_k_cu_623f28d0_42194cuda3std3__45__cpo5beginE - _ZN39_INTERNAL_f7e492ea_4_k_cu_623f28d0_42194cuda3std6ranges3__45__cpo9iter_moveE)
_ZN39_INTERNAL_f7e492ea_4_k_cu_623f28d0_42194cuda3std6ranges3__45__cpo9iter_moveE:
	.zero		1
	.type		_ZN39_INTERNAL_f7e492ea_4_k_cu_623f28d0_42194cuda3std3__45__cpo5beginE,@object
	.size		_ZN39_INTERNAL_f7e492ea_4_k_cu_623f28d0_42194cuda3std3__45__cpo5beginE,(_ZN39_INTERNAL_f7e492ea_4_k_cu_623f28d0_42194cuda3std3__441_GLOBAL__N__f7e492ea_4_k_cu_623f28d0_42196ignoreE - _ZN39_INTERNAL_f7e492ea_4_k_cu_623f28d0_42194cuda3std3__45__cpo5beginE)
_ZN39_INTERNAL_f7e492ea_4_k_cu_623f28d0_42194cuda3std3__45__cpo5beginE:
	.zero		1
	.type		_ZN39_INTERNAL_f7e492ea_4_k_cu_623f28d0_42194cuda3std3__441_GLOBAL__N__f7e492ea_4_k_cu_623f28d0_42196ignoreE,@object
	.size		_ZN39_INTERNAL_f7e492ea_4_k_cu_623f28d0_42194cuda3std3__441_GLOBAL__N__f7e492ea_4_k_cu_623f28d0_42196ignoreE,(_ZN39_INTERNAL_f7e492ea_4_k_cu_623f28d0_42194cute7productE - _ZN39_INTERNAL_f7e492ea_4_k_cu_623f28d0_42194cuda3std3__441_GLOBAL__N__f7e492ea_4_k_cu_623f28d0_42196ignoreE)
_ZN39_INTERNAL_f7e492ea_4_k_cu_623f28d0_42194cuda3std3__441_GLOBAL__N__f7e492ea_4_k_cu_623f28d0_42196ignoreE:
	.zero		1
	.type		_ZN39_INTERNAL_f7e492ea_4_k_cu_623f28d0_42194cute7productE,@object
	.size		_ZN39_INTERNAL_f7e492ea_4_k_cu_623f28d0_42194cute7productE,(_ZN39_INTERNAL_f7e492ea_4_k_cu_623f28d0_42194cuda3std3__45__cpo3endE - _ZN39_INTERNAL_f7e492ea_4_k_cu_623f28d0_42194cute7productE)
_ZN39_INTERNAL_f7e492ea_4_k_cu_623f28d0_42194cute7productE:
	.zero		1
	.type		_ZN39_INTERNAL_f7e492ea_4_k_cu_623f28d0_42194cuda3std3__45__cpo3endE,@object
	.size		_ZN39_INTERNAL_f7e492ea_4_k_cu_623f28d0_42194cuda3std3__45__cpo3endE,(_ZN39_INTERNAL_f7e492ea_4_k_cu_623f28d0_42194cuda3std3__419piecewise_constructE - _ZN39_INTERNAL_f7e492ea_4_k_cu_623f28d0_42194cuda3std3__45__cpo3endE)
_ZN39_INTERNAL_f7e492ea_4_k_cu_623f28d0_42194cuda3std3__45__cpo3endE:
	.zero		1
	.type		_ZN39_INTERNAL_f7e492ea_4_k_cu_623f28d0_42194cuda3std3__419piecewise_constructE,@object
	.size		_ZN39_INTERNAL_f7e492ea_4_k_cu_623f28d0_42194cuda3std3__419piecewise_constructE,(_ZN39_INTERNAL_f7e492ea_4_k_cu_623f28d0_42194cuda3std3__45__cpo4cendE - _ZN39_INTERNAL_f7e492ea_4_k_cu_623f28d0_42194cuda3std3__419piecewise_constructE)
_ZN39_INTERNAL_f7e492ea_4_k_cu_623f28d0_42194cuda3std3__419piecewise_constructE:
	.zero		1
	.type		_ZN39_INTERNAL_f7e492ea_4_k_cu_623f28d0_42194cuda3std3__45__cpo4cendE,@object
	.size		_ZN39_INTERNAL_f7e492ea_4_k_cu_623f28d0_42194cuda3std3__45__cpo4cendE,(_ZN39_INTERNAL_f7e492ea_4_k_cu_623f28d0_42194cuda3std6ranges3__45__cpo4swapE - _ZN39_INTERNAL_f7e492ea_4_k_cu_623f28d0_42194cuda3std3__45__cpo4cendE)
_ZN39_INTERNAL_f7e492ea_4_k_cu_623f28d0_42194cuda3std3__45__cpo4cendE:
	.zero		1
	.type		_ZN39_INTERNAL_f7e492ea_4_k_cu_623f28d0_42194cuda3std6ranges3__45__cpo4swapE,@object
	.size		_ZN39_INTERNAL_f7e492ea_4_k_cu_623f28d0_42194cuda3std6ranges3__45__cpo4swapE,(.L_10 - _ZN39_INTERNAL_f7e492ea_4_k_cu_623f28d0_42194cuda3std6ranges3__45__cpo4swapE)
_ZN39_INTERNAL_f7e492ea_4_k_cu_623f28d0_42194cuda3std6ranges3__45__cpo4swapE:
	.zero		1
.L_10:


//--------------------- .nv.constant0._ZN7cutlass13device_kernelINS_4conv6kernel13ConvUniversalINS1_16ConvProblemShapeILNS1_8OperatorE1ELi2EEENS1_10collective14CollectiveConvINS1_47MainloopSm100TmaUmmaWarpSpecializedImplicitGemmILS5_1ELi26ELi2ELi1ELi2EN4cute5tupleIJNSA_1CILi2EEENSC_ILi1EEESE_EEEEENSB_IJNSC_ILi128EEESH_NSB_IJNSC_ILi64EEEEEEEEENS_12float_e4m3_tESL_NSA_8TiledMMAINSA_8MMA_AtomIJNSA_10MMA_TraitsINSA_25SM100_MMA_F8F6F4_2x1SM_SSEJSL_SL_fSH_SH_NSA_17integral_constantINSA_4UMMA5MajorELSS_0EEENSQ_ISS_LSS_1EEENSQ_INSR_7ScaleInELSV_0EEESW_EEEEEENSA_6LayoutINSB_IJSE_SE_SE_EEENSB_IJNSC_ILi0EEES11_S11_EEEEENSB_IJNSA_10UnderscoreES14_S14_EEEEENS7_6detail27Sm100ImplicitGemmTileTraitsINSA_25SM100_TMA_2SM_LOAD_IM2COLENSA_14ComposedLayoutINSA_7SwizzleILi2ELi4ELi3EEENSA_18smem_ptr_flag_bitsILi8EEENSZ_INSB_IJNSC_ILi8EEESI_EEENSB_IJSI_SE_EEEEEEEvEENS18_INSA_18SM100_TMA_2SM_LOADENS1A_IS1C_S1E_NSZ_INSB_IJSI_S1F_EEENSB_IJSE_SI_EEEEEEEvEEEENS_8epilogue10collective18CollectiveEpilogueINS1S_23Sm100TmaWarpSpecializedILi2ELi2ELi32ELb0ELb0EEEJNSB_IJSI_SH_SJ_EEENSB_IJNSZ_ISI_SE_EENSZ_INSB_IJNSC_ILi32EEESD_EEES1N_EEEEESL_NSB_IJNSB_IJlllEEESE_S11_EEESL_S24_NS1S_6fusion15FusionCallbacksIS1W_NS25_17LinearCombinationISL_fSL_fLNS_15FloatRoundStyleE2EEES1X_S22_JEEENSA_5SM1004TMEM4LOAD26SM100_TMEM_LOAD_32dp32b32xENSA_20SM90_TMA_LOAD_IM2COLENS1A_INS1B_ILi1ELi4ELi3EEES1E_NSZ_INSB_IJS1F_S1Z_EEENSB_IJS1Z_SE_EEEEEEENSA_39AutoVectorizingCopyWithAssumedAlignmentILi128EEENSA_21SM90_TMA_STORE_IM2COLES2K_S2M_S2M_EEEvvEEEEvNT_6ParamsE --------------------------
	.section	.nv.constant0._ZN7cutlass13device_kernelINS_4conv6kernel13ConvUniversalINS1_16ConvProblemShapeILNS1_8OperatorE1ELi2EEENS1_10collective14CollectiveConvINS1_47MainloopSm100TmaUmmaWarpSpecializedImplicitGemmILS5_1ELi26ELi2ELi1ELi2EN4cute5tupleIJNSA_1CILi2EEENSC_ILi1EEESE_EEEEENSB_IJNSC_ILi128EEESH_NSB_IJNSC_ILi64EEEEEEEEENS_12float_e4m3_tESL_NSA_8TiledMMAINSA_8MMA_AtomIJNSA_10MMA_TraitsINSA_25SM100_MMA_F8F6F4_2x1SM_SSEJSL_SL_fSH_SH_NSA_17integral_constantINSA_4UMMA5MajorELSS_0EEENSQ_ISS_LSS_1EEENSQ_INSR_7ScaleInELSV_0EEESW_EEEEEENSA_6LayoutINSB_IJSE_SE_SE_EEENSB_IJNSC_ILi0EEES11_S11_EEEEENSB_IJNSA_10UnderscoreES14_S14_EEEEENS7_6detail27Sm100ImplicitGemmTileTraitsINSA_25SM100_TMA_2SM_LOAD_IM2COLENSA_14ComposedLayoutINSA_7SwizzleILi2ELi4ELi3EEENSA_18smem_ptr_flag_bitsILi8EEENSZ_INSB_IJNSC_ILi8EEESI_EEENSB_IJSI_SE_EEEEEEEvEENS18_INSA_18SM100_TMA_2SM_LOADENS1A_IS1C_S1E_NSZ_INSB_IJSI_S1F_EEENSB_IJSE_SI_EEEEEEEvEEEENS_8epilogue10collective18CollectiveEpilogueINS1S_23Sm100TmaWarpSpecializedILi2ELi2ELi32ELb0ELb0EEEJNSB_IJSI_SH_SJ_EEENSB_IJNSZ_ISI_SE_EENSZ_INSB_IJNSC_ILi32EEESD_EEES1N_EEEEESL_NSB_IJNSB_IJlllEEESE_S11_EEESL_S24_NS1S_6fusion15FusionCallbacksIS1W_NS25_17LinearCombinationISL_fSL_fLNS_15FloatRoundStyleE2EEES1X_S22_JEEENSA_5SM1004TMEM4LOAD26SM100_TMEM_LOAD_32dp32b32xENSA_20SM90_TMA_LOAD_IM2COLENS1A_INS1B_ILi1ELi4ELi3EEES1E_NSZ_INSB_IJS1F_S1Z_EEENSB_IJS1Z_SE_EEEEEEENSA_39AutoVectorizingCopyWithAssumedAlignmentILi128EEENSA_21SM90_TMA_STORE_IM2COLES2K_S2M_S2M_EEEvvEEEEvNT_6ParamsE,"a",@progbits
	.sectionflags	@""
	.align	4
.nv.constant0._ZN7cutlass13device_kernelINS_4conv6kernel13ConvUniversalINS1_16ConvProblemShapeILNS1_8OperatorE1ELi2EEENS1_10collective14CollectiveConvINS1_47MainloopSm100TmaUmmaWarpSpecializedImplicitGemmILS5_1ELi26ELi2ELi1ELi2EN4cute5tupleIJNSA_1CILi2EEENSC_ILi1EEESE_EEEEENSB_IJNSC_ILi128EEESH_NSB_IJNSC_ILi64EEEEEEEEENS_12float_e4m3_tESL_NSA_8TiledMMAINSA_8MMA_AtomIJNSA_10MMA_TraitsINSA_25SM100_MMA_F8F6F4_2x1SM_SSEJSL_SL_fSH_SH_NSA_17integral_constantINSA_4UMMA5MajorELSS_0EEENSQ_ISS_LSS_1EEENSQ_INSR_7ScaleInELSV_0EEESW_EEEEEENSA_6LayoutINSB_IJSE_SE_SE_EEENSB_IJNSC_ILi0EEES11_S11_EEEEENSB_IJNSA_10UnderscoreES14_S14_EEEEENS7_6detail27Sm100ImplicitGemmTileTraitsINSA_25SM100_TMA_2SM_LOAD_IM2COLENSA_14ComposedLayoutINSA_7SwizzleILi2ELi4ELi3EEENSA_18smem_ptr_flag_bitsILi8EEENSZ_INSB_IJNSC_ILi8EEESI_EEENSB_IJSI_SE_EEEEEEEvEENS18_INSA_18SM100_TMA_2SM_LOADENS1A_IS1C_S1E_NSZ_INSB_IJSI_S1F_EEENSB_IJSE_SI_EEEEEEEvEEEENS_8epilogue10collective18CollectiveEpilogueINS1S_23Sm100TmaWarpSpecializedILi2ELi2ELi32ELb0ELb0EEEJNSB_IJSI_SH_SJ_EEENSB_IJNSZ_ISI_SE_EENSZ_INSB_IJNSC_ILi32EEESD_EEES1N_EEEEESL_NSB_IJNSB_IJlllEEESE_S11_EEESL_S24_NS1S_6fusion15FusionCallbacksIS1W_NS25_17LinearCombinationISL_fSL_fLNS_15FloatRoundStyleE2EEES1X_S22_JEEENSA_5SM1004TMEM4LOAD26SM100_TMEM_LOAD_32dp32b32xENSA_20SM90_TMA_LOAD_IM2COLENS1A_INS1B_ILi1ELi4ELi3EEES1E_NSZ_INSB_IJS1F_S1Z_EEENSB_IJS1Z_SE_EEEEEEENSA_39AutoVectorizingCopyWithAssumedAlignmentILi128EEENSA_21SM90_TMA_STORE_IM2COLES2K_S2M_S2M_EEEvvEEEEvNT_6ParamsE:
	.zero		2944


//--------------------- SYMBOLS --------------------------

	.type		.nv.reservedSmem.offset0,@object
	.size		.nv.reservedSmem.offset0,0x4
	.type		.nv.reservedSmem.cap,@object
	.size		.nv.reservedSmem.cap,0x4
	.type		__assertfail,@function
